//
// Generated by NVIDIA NVVM Compiler
//
// Compiler Build ID: CL-36424714
// Cuda compilation tools, release 13.0, V13.0.88
// Based on NVVM 20.0.0
//

.version 9.0
.target sm_100
.address_size 64

	// .globl	_Z11csr_mat_vec9csrMatrixPKfPf
// _ZZ7mat_vec6MatrixPfS0_E4xsub has been demoted

.visible .entry _Z11csr_mat_vec9csrMatrixPKfPf(
	.param .align 8 .b8 _Z11csr_mat_vec9csrMatrixPKfPf_param_0[32],
	.param .u64 .ptr .align 1 _Z11csr_mat_vec9csrMatrixPKfPf_param_1,
	.param .u64 .ptr .align 1 _Z11csr_mat_vec9csrMatrixPKfPf_param_2
)
{
	.reg .pred 	%p<11>;
	.reg .b32 	%r<66>;
	.reg .b32 	%f<112>;
	.reg .b64 	%rd<87>;

	ld.param.u64 	%rd8, [_Z11csr_mat_vec9csrMatrixPKfPf_param_0+16];
	ld.param.v2.u32 	{%r23, %r24}, [_Z11csr_mat_vec9csrMatrixPKfPf_param_0+24];
	ld.param.u64 	%rd7, [_Z11csr_mat_vec9csrMatrixPKfPf_param_0+8];
	ld.param.u64 	%rd6, [_Z11csr_mat_vec9csrMatrixPKfPf_param_0];
	ld.param.u64 	%rd10, [_Z11csr_mat_vec9csrMatrixPKfPf_param_1];
	ld.param.u64 	%rd9, [_Z11csr_mat_vec9csrMatrixPKfPf_param_2];
	cvta.to.global.u64 	%rd1, %rd10;
	cvta.to.global.u64 	%rd2, %rd6;
	cvta.to.global.u64 	%rd3, %rd7;
	mov.u32 	%r25, %ntid.x;
	mov.u32 	%r26, %ctaid.x;
	mov.u32 	%r27, %tid.x;
	mad.lo.s32 	%r1, %r25, %r26, %r27;
	setp.ge.s32 	%p1, %r1, %r24;
	@%p1 bra 	$L__BB0_15;
	cvta.to.global.u64 	%rd11, %rd8;
	mul.wide.s32 	%rd12, %r1, 4;
	add.s64 	%rd13, %rd11, %rd12;
	ld.global.u32 	%r61, [%rd13];
	ld.global.u32 	%r3, [%rd13+4];
	bar.sync 	0;
	setp.ge.s32 	%p2, %r61, %r3;
	mov.f32 	%f111, 0f00000000;
	@%p2 bra 	$L__BB0_14;
	sub.s32 	%r4, %r3, %r61;
	and.b32  	%r5, %r4, 15;
	sub.s32 	%r28, %r61, %r3;
	setp.gt.u32 	%p3, %r28, -16;
	mov.f32 	%f111, 0f00000000;
	@%p3 bra 	$L__BB0_5;
	and.b32  	%r29, %r4, -16;
	neg.s32 	%r59, %r29;
	add.s64 	%rd4, %rd3, 32;
	add.s64 	%rd5, %rd2, 32;
	mov.f32 	%f111, 0f00000000;
$L__BB0_4:
	.pragma "nounroll";
	mul.wide.s32 	%rd14, %r61, 4;
	add.s64 	%rd15, %rd4, %rd14;
	add.s64 	%rd16, %rd5, %rd14;
	ld.global.u32 	%r30, [%rd15+-32];
	ld.global.f32 	%f18, [%rd16+-32];
	mul.wide.s32 	%rd17, %r30, 4;
	add.s64 	%rd18, %rd1, %rd17;
	ld.global.f32 	%f19, [%rd18];
	fma.rn.f32 	%f20, %f18, %f19, %f111;
	ld.global.u32 	%r31, [%rd15+-28];
	ld.global.f32 	%f21, [%rd16+-28];
	mul.wide.s32 	%rd19, %r31, 4;
	add.s64 	%rd20, %rd1, %rd19;
	ld.global.f32 	%f22, [%rd20];
	fma.rn.f32 	%f23, %f21, %f22, %f20;
	ld.global.u32 	%r32, [%rd15+-24];
	ld.global.f32 	%f24, [%rd16+-24];
	mul.wide.s32 	%rd21, %r32, 4;
	add.s64 	%rd22, %rd1, %rd21;
	ld.global.f32 	%f25, [%rd22];
	fma.rn.f32 	%f26, %f24, %f25, %f23;
	ld.global.u32 	%r33, [%rd15+-20];
	ld.global.f32 	%f27, [%rd16+-20];
	mul.wide.s32 	%rd23, %r33, 4;
	add.s64 	%rd24, %rd1, %rd23;
	ld.global.f32 	%f28, [%rd24];
	fma.rn.f32 	%f29, %f27, %f28, %f26;
	ld.global.u32 	%r34, [%rd15+-16];
	ld.global.f32 	%f30, [%rd16+-16];
	mul.wide.s32 	%rd25, %r34, 4;
	add.s64 	%rd26, %rd1, %rd25;
	ld.global.f32 	%f31, [%rd26];
	fma.rn.f32 	%f32, %f30, %f31, %f29;
	ld.global.u32 	%r35, [%rd15+-12];
	ld.global.f32 	%f33, [%rd16+-12];
	mul.wide.s32 	%rd27, %r35, 4;
	add.s64 	%rd28, %rd1, %rd27;
	ld.global.f32 	%f34, [%rd28];
	fma.rn.f32 	%f35, %f33, %f34, %f32;
	ld.global.u32 	%r36, [%rd15+-8];
	ld.global.f32 	%f36, [%rd16+-8];
	mul.wide.s32 	%rd29, %r36, 4;
	add.s64 	%rd30, %rd1, %rd29;
	ld.global.f32 	%f37, [%rd30];
	fma.rn.f32 	%f38, %f36, %f37, %f35;
	ld.global.u32 	%r37, [%rd15+-4];
	ld.global.f32 	%f39, [%rd16+-4];
	mul.wide.s32 	%rd31, %r37, 4;
	add.s64 	%rd32, %rd1, %rd31;
	ld.global.f32 	%f40, [%rd32];
	fma.rn.f32 	%f41, %f39, %f40, %f38;
	ld.global.u32 	%r38, [%rd15];
	ld.global.f32 	%f42, [%rd16];
	mul.wide.s32 	%rd33, %r38, 4;
	add.s64 	%rd34, %rd1, %rd33;
	ld.global.f32 	%f43, [%rd34];
	fma.rn.f32 	%f44, %f42, %f43, %f41;
	ld.global.u32 	%r39, [%rd15+4];
	ld.global.f32 	%f45, [%rd16+4];
	mul.wide.s32 	%rd35, %r39, 4;
	add.s64 	%rd36, %rd1, %rd35;
	ld.global.f32 	%f46, [%rd36];
	fma.rn.f32 	%f47, %f45, %f46, %f44;
	ld.global.u32 	%r40, [%rd15+8];
	ld.global.f32 	%f48, [%rd16+8];
	mul.wide.s32 	%rd37, %r40, 4;
	add.s64 	%rd38, %rd1, %rd37;
	ld.global.f32 	%f49, [%rd38];
	fma.rn.f32 	%f50, %f48, %f49, %f47;
	ld.global.u32 	%r41, [%rd15+12];
	ld.global.f32 	%f51, [%rd16+12];
	mul.wide.s32 	%rd39, %r41, 4;
	add.s64 	%rd40, %rd1, %rd39;
	ld.global.f32 	%f52, [%rd40];
	fma.rn.f32 	%f53, %f51, %f52, %f50;
	ld.global.u32 	%r42, [%rd15+16];
	ld.global.f32 	%f54, [%rd16+16];
	mul.wide.s32 	%rd41, %r42, 4;
	add.s64 	%rd42, %rd1, %rd41;
	ld.global.f32 	%f55, [%rd42];
	fma.rn.f32 	%f56, %f54, %f55, %f53;
	ld.global.u32 	%r43, [%rd15+20];
	ld.global.f32 	%f57, [%rd16+20];
	mul.wide.s32 	%rd43, %r43, 4;
	add.s64 	%rd44, %rd1, %rd43;
	ld.global.f32 	%f58, [%rd44];
	fma.rn.f32 	%f59, %f57, %f58, %f56;
	ld.global.u32 	%r44, [%rd15+24];
	ld.global.f32 	%f60, [%rd16+24];
	mul.wide.s32 	%rd45, %r44, 4;
	add.s64 	%rd46, %rd1, %rd45;
	ld.global.f32 	%f61, [%rd46];
	fma.rn.f32 	%f62, %f60, %f61, %f59;
	ld.global.u32 	%r45, [%rd15+28];
	ld.global.f32 	%f63, [%rd16+28];
	mul.wide.s32 	%rd47, %r45, 4;
	add.s64 	%rd48, %rd1, %rd47;
	ld.global.f32 	%f64, [%rd48];
	fma.rn.f32 	%f111, %f63, %f64, %f62;
	add.s32 	%r61, %r61, 16;
	add.s32 	%r59, %r59, 16;
	setp.ne.s32 	%p4, %r59, 0;
	@%p4 bra 	$L__BB0_4;
$L__BB0_5:
	setp.eq.s32 	%p5, %r5, 0;
	@%p5 bra 	$L__BB0_14;
	and.b32  	%r12, %r4, 7;
	setp.lt.u32 	%p6, %r5, 8;
	@%p6 bra 	$L__BB0_8;
	mul.wide.s32 	%rd49, %r61, 4;
	add.s64 	%rd50, %rd3, %rd49;
	ld.global.u32 	%r46, [%rd50];
	add.s64 	%rd51, %rd2, %rd49;
	ld.global.f32 	%f66, [%rd51];
	mul.wide.s32 	%rd52, %r46, 4;
	add.s64 	%rd53, %rd1, %rd52;
	ld.global.f32 	%f67, [%rd53];
	fma.rn.f32 	%f68, %f66, %f67, %f111;
	ld.global.u32 	%r47, [%rd50+4];
	ld.global.f32 	%f69, [%rd51+4];
	mul.wide.s32 	%rd54, %r47, 4;
	add.s64 	%rd55, %rd1, %rd54;
	ld.global.f32 	%f70, [%rd55];
	fma.rn.f32 	%f71, %f69, %f70, %f68;
	ld.global.u32 	%r48, [%rd50+8];
	ld.global.f32 	%f72, [%rd51+8];
	mul.wide.s32 	%rd56, %r48, 4;
	add.s64 	%rd57, %rd1, %rd56;
	ld.global.f32 	%f73, [%rd57];
	fma.rn.f32 	%f74, %f72, %f73, %f71;
	ld.global.u32 	%r49, [%rd50+12];
	ld.global.f32 	%f75, [%rd51+12];
	mul.wide.s32 	%rd58, %r49, 4;
	add.s64 	%rd59, %rd1, %rd58;
	ld.global.f32 	%f76, [%rd59];
	fma.rn.f32 	%f77, %f75, %f76, %f74;
	ld.global.u32 	%r50, [%rd50+16];
	ld.global.f32 	%f78, [%rd51+16];
	mul.wide.s32 	%rd60, %r50, 4;
	add.s64 	%rd61, %rd1, %rd60;
	ld.global.f32 	%f79, [%rd61];
	fma.rn.f32 	%f80, %f78, %f79, %f77;
	ld.global.u32 	%r51, [%rd50+20];
	ld.global.f32 	%f81, [%rd51+20];
	mul.wide.s32 	%rd62, %r51, 4;
	add.s64 	%rd63, %rd1, %rd62;
	ld.global.f32 	%f82, [%rd63];
	fma.rn.f32 	%f83, %f81, %f82, %f80;
	ld.global.u32 	%r52, [%rd50+24];
	ld.global.f32 	%f84, [%rd51+24];
	mul.wide.s32 	%rd64, %r52, 4;
	add.s64 	%rd65, %rd1, %rd64;
	ld.global.f32 	%f85, [%rd65];
	fma.rn.f32 	%f86, %f84, %f85, %f83;
	ld.global.u32 	%r53, [%rd50+28];
	ld.global.f32 	%f87, [%rd51+28];
	mul.wide.s32 	%rd66, %r53, 4;
	add.s64 	%rd67, %rd1, %rd66;
	ld.global.f32 	%f88, [%rd67];
	fma.rn.f32 	%f111, %f87, %f88, %f86;
	add.s32 	%r61, %r61, 8;
$L__BB0_8:
	setp.eq.s32 	%p7, %r12, 0;
	@%p7 bra 	$L__BB0_14;
	and.b32  	%r15, %r4, 3;
	setp.lt.u32 	%p8, %r12, 4;
	@%p8 bra 	$L__BB0_11;
	mul.wide.s32 	%rd68, %r61, 4;
	add.s64 	%rd69, %rd3, %rd68;
	ld.global.u32 	%r54, [%rd69];
	add.s64 	%rd70, %rd2, %rd68;
	ld.global.f32 	%f90, [%rd70];
	mul.wide.s32 	%rd71, %r54, 4;
	add.s64 	%rd72, %rd1, %rd71;
	ld.global.f32 	%f91, [%rd72];
	fma.rn.f32 	%f92, %f90, %f91, %f111;
	ld.global.u32 	%r55, [%rd69+4];
	ld.global.f32 	%f93, [%rd70+4];
	mul.wide.s32 	%rd73, %r55, 4;
	add.s64 	%rd74, %rd1, %rd73;
	ld.global.f32 	%f94, [%rd74];
	fma.rn.f32 	%f95, %f93, %f94, %f92;
	ld.global.u32 	%r56, [%rd69+8];
	ld.global.f32 	%f96, [%rd70+8];
	mul.wide.s32 	%rd75, %r56, 4;
	add.s64 	%rd76, %rd1, %rd75;
	ld.global.f32 	%f97, [%rd76];
	fma.rn.f32 	%f98, %f96, %f97, %f95;
	ld.global.u32 	%r57, [%rd69+12];
	ld.global.f32 	%f99, [%rd70+12];
	mul.wide.s32 	%rd77, %r57, 4;
	add.s64 	%rd78, %rd1, %rd77;
	ld.global.f32 	%f100, [%rd78];
	fma.rn.f32 	%f111, %f99, %f100, %f98;
	add.s32 	%r61, %r61, 4;
$L__BB0_11:
	setp.eq.s32 	%p9, %r15, 0;
	@%p9 bra 	$L__BB0_14;
	neg.s32 	%r64, %r15;
$L__BB0_13:
	.pragma "nounroll";
	mul.wide.s32 	%rd79, %r61, 4;
	add.s64 	%rd80, %rd2, %rd79;
	add.s64 	%rd81, %rd3, %rd79;
	ld.global.u32 	%r58, [%rd81];
	ld.global.f32 	%f101, [%rd80];
	mul.wide.s32 	%rd82, %r58, 4;
	add.s64 	%rd83, %rd1, %rd82;
	ld.global.f32 	%f102, [%rd83];
	fma.rn.f32 	%f111, %f101, %f102, %f111;
	add.s32 	%r61, %r61, 1;
	add.s32 	%r64, %r64, 1;
	setp.ne.s32 	%p10, %r64, 0;
	@%p10 bra 	$L__BB0_13;
$L__BB0_14:
	cvta.to.global.u64 	%rd84, %rd9;
	add.s64 	%rd86, %rd84, %rd12;
	st.global.f32 	[%rd86], %f111;
$L__BB0_15:
	ret;

}
	// .globl	_Z7mat_vec6MatrixPfS0_
.visible .entry _Z7mat_vec6MatrixPfS0_(
	.param .align 8 .b8 _Z7mat_vec6MatrixPfS0__param_0[16],
	.param .u64 .ptr .align 1 _Z7mat_vec6MatrixPfS0__param_1,
	.param .u64 .ptr .align 1 _Z7mat_vec6MatrixPfS0__param_2
)
{
	.reg .pred 	%p<4>;
	.reg .b32 	%r<22>;
	.reg .b32 	%f<104>;
	.reg .b64 	%rd<18>;
	// demoted variable
	.shared .align 4 .b8 _ZZ7mat_vec6MatrixPfS0_E4xsub[128];
	ld.param.u64 	%rd6, [_Z7mat_vec6MatrixPfS0__param_0];
	ld.param.v2.u32 	{%r12, %r13}, [_Z7mat_vec6MatrixPfS0__param_0+8];
	ld.param.u64 	%rd7, [_Z7mat_vec6MatrixPfS0__param_1];
	ld.param.u64 	%rd8, [_Z7mat_vec6MatrixPfS0__param_2];
	mov.u32 	%r14, %ctaid.x;
	mov.u32 	%r2, %tid.x;
	mov.u32 	%r15, %ntid.x;
	mad.lo.s32 	%r3, %r14, %r15, %r2;
	setp.ge.s32 	%p1, %r3, %r13;
	@%p1 bra 	$L__BB1_5;
	setp.lt.s32 	%p2, %r12, 1;
	mov.f32 	%f103, 0f00000000;
	@%p2 bra 	$L__BB1_4;
	add.s32 	%r16, %r12, 31;
	shr.u32 	%r17, %r16, 5;
	shl.b32 	%r18, %r2, 2;
	mov.u32 	%r19, _ZZ7mat_vec6MatrixPfS0_E4xsub;
	add.s32 	%r5, %r19, %r18;
	mul.lo.s32 	%r20, %r13, %r3;
	neg.s32 	%r21, %r17;
	mul.wide.u32 	%rd9, %r2, 4;
	cvta.to.global.u64 	%rd10, %rd7;
	add.s64 	%rd17, %rd10, %rd9;
	cvta.to.global.u64 	%rd11, %rd6;
	add.s64 	%rd3, %rd11, 64;
	mov.f32 	%f103, 0f00000000;
$L__BB1_3:
	mul.wide.s32 	%rd12, %r20, 4;
	add.s64 	%rd13, %rd3, %rd12;
	ld.global.f32 	%f6, [%rd17];
	st.volatile.shared.f32 	[%r5], %f6;
	bar.sync 	0;
	ld.global.f32 	%f7, [%rd13+-64];
	ld.volatile.shared.f32 	%f8, [_ZZ7mat_vec6MatrixPfS0_E4xsub];
	fma.rn.f32 	%f9, %f7, %f8, %f103;
	ld.global.f32 	%f10, [%rd13+-60];
	ld.volatile.shared.f32 	%f11, [_ZZ7mat_vec6MatrixPfS0_E4xsub+4];
	fma.rn.f32 	%f12, %f10, %f11, %f9;
	ld.global.f32 	%f13, [%rd13+-56];
	ld.volatile.shared.f32 	%f14, [_ZZ7mat_vec6MatrixPfS0_E4xsub+8];
	fma.rn.f32 	%f15, %f13, %f14, %f12;
	ld.global.f32 	%f16, [%rd13+-52];
	ld.volatile.shared.f32 	%f17, [_ZZ7mat_vec6MatrixPfS0_E4xsub+12];
	fma.rn.f32 	%f18, %f16, %f17, %f15;
	ld.global.f32 	%f19, [%rd13+-48];
	ld.volatile.shared.f32 	%f20, [_ZZ7mat_vec6MatrixPfS0_E4xsub+16];
	fma.rn.f32 	%f21, %f19, %f20, %f18;
	ld.global.f32 	%f22, [%rd13+-44];
	ld.volatile.shared.f32 	%f23, [_ZZ7mat_vec6MatrixPfS0_E4xsub+20];
	fma.rn.f32 	%f24, %f22, %f23, %f21;
	ld.global.f32 	%f25, [%rd13+-40];
	ld.volatile.shared.f32 	%f26, [_ZZ7mat_vec6MatrixPfS0_E4xsub+24];
	fma.rn.f32 	%f27, %f25, %f26, %f24;
	ld.global.f32 	%f28, [%rd13+-36];
	ld.volatile.shared.f32 	%f29, [_ZZ7mat_vec6MatrixPfS0_E4xsub+28];
	fma.rn.f32 	%f30, %f28, %f29, %f27;
	ld.global.f32 	%f31, [%rd13+-32];
	ld.volatile.shared.f32 	%f32, [_ZZ7mat_vec6MatrixPfS0_E4xsub+32];
	fma.rn.f32 	%f33, %f31, %f32, %f30;
	ld.global.f32 	%f34, [%rd13+-28];
	ld.volatile.shared.f32 	%f35, [_ZZ7mat_vec6MatrixPfS0_E4xsub+36];
	fma.rn.f32 	%f36, %f34, %f35, %f33;
	ld.global.f32 	%f37, [%rd13+-24];
	ld.volatile.shared.f32 	%f38, [_ZZ7mat_vec6MatrixPfS0_E4xsub+40];
	fma.rn.f32 	%f39, %f37, %f38, %f36;
	ld.global.f32 	%f40, [%rd13+-20];
	ld.volatile.shared.f32 	%f41, [_ZZ7mat_vec6MatrixPfS0_E4xsub+44];
	fma.rn.f32 	%f42, %f40, %f41, %f39;
	ld.global.f32 	%f43, [%rd13+-16];
	ld.volatile.shared.f32 	%f44, [_ZZ7mat_vec6MatrixPfS0_E4xsub+48];
	fma.rn.f32 	%f45, %f43, %f44, %f42;
	ld.global.f32 	%f46, [%rd13+-12];
	ld.volatile.shared.f32 	%f47, [_ZZ7mat_vec6MatrixPfS0_E4xsub+52];
	fma.rn.f32 	%f48, %f46, %f47, %f45;
	ld.global.f32 	%f49, [%rd13+-8];
	ld.volatile.shared.f32 	%f50, [_ZZ7mat_vec6MatrixPfS0_E4xsub+56];
	fma.rn.f32 	%f51, %f49, %f50, %f48;
	ld.global.f32 	%f52, [%rd13+-4];
	ld.volatile.shared.f32 	%f53, [_ZZ7mat_vec6MatrixPfS0_E4xsub+60];
	fma.rn.f32 	%f54, %f52, %f53, %f51;
	ld.global.f32 	%f55, [%rd13];
	ld.volatile.shared.f32 	%f56, [_ZZ7mat_vec6MatrixPfS0_E4xsub+64];
	fma.rn.f32 	%f57, %f55, %f56, %f54;
	ld.global.f32 	%f58, [%rd13+4];
	ld.volatile.shared.f32 	%f59, [_ZZ7mat_vec6MatrixPfS0_E4xsub+68];
	fma.rn.f32 	%f60, %f58, %f59, %f57;
	ld.global.f32 	%f61, [%rd13+8];
	ld.volatile.shared.f32 	%f62, [_ZZ7mat_vec6MatrixPfS0_E4xsub+72];
	fma.rn.f32 	%f63, %f61, %f62, %f60;
	ld.global.f32 	%f64, [%rd13+12];
	ld.volatile.shared.f32 	%f65, [_ZZ7mat_vec6MatrixPfS0_E4xsub+76];
	fma.rn.f32 	%f66, %f64, %f65, %f63;
	ld.global.f32 	%f67, [%rd13+16];
	ld.volatile.shared.f32 	%f68, [_ZZ7mat_vec6MatrixPfS0_E4xsub+80];
	fma.rn.f32 	%f69, %f67, %f68, %f66;
	ld.global.f32 	%f70, [%rd13+20];
	ld.volatile.shared.f32 	%f71, [_ZZ7mat_vec6MatrixPfS0_E4xsub+84];
	fma.rn.f32 	%f72, %f70, %f71, %f69;
	ld.global.f32 	%f73, [%rd13+24];
	ld.volatile.shared.f32 	%f74, [_ZZ7mat_vec6MatrixPfS0_E4xsub+88];
	fma.rn.f32 	%f75, %f73, %f74, %f72;
	ld.global.f32 	%f76, [%rd13+28];
	ld.volatile.shared.f32 	%f77, [_ZZ7mat_vec6MatrixPfS0_E4xsub+92];
	fma.rn.f32 	%f78, %f76, %f77, %f75;
	ld.global.f32 	%f79, [%rd13+32];
	ld.volatile.shared.f32 	%f80, [_ZZ7mat_vec6MatrixPfS0_E4xsub+96];
	fma.rn.f32 	%f81, %f79, %f80, %f78;
	ld.global.f32 	%f82, [%rd13+36];
	ld.volatile.shared.f32 	%f83, [_ZZ7mat_vec6MatrixPfS0_E4xsub+100];
	fma.rn.f32 	%f84, %f82, %f83, %f81;
	ld.global.f32 	%f85, [%rd13+40];
	ld.volatile.shared.f32 	%f86, [_ZZ7mat_vec6MatrixPfS0_E4xsub+104];
	fma.rn.f32 	%f87, %f85, %f86, %f84;
	ld.global.f32 	%f88, [%rd13+44];
	ld.volatile.shared.f32 	%f89, [_ZZ7mat_vec6MatrixPfS0_E4xsub+108];
	fma.rn.f32 	%f90, %f88, %f89, %f87;
	ld.global.f32 	%f91, [%rd13+48];
	ld.volatile.shared.f32 	%f92, [_ZZ7mat_vec6MatrixPfS0_E4xsub+112];
	fma.rn.f32 	%f93, %f91, %f92, %f90;
	ld.global.f32 	%f94, [%rd13+52];
	ld.volatile.shared.f32 	%f95, [_ZZ7mat_vec6MatrixPfS0_E4xsub+116];
	fma.rn.f32 	%f96, %f94, %f95, %f93;
	ld.global.f32 	%f97, [%rd13+56];
	ld.volatile.shared.f32 	%f98, [_ZZ7mat_vec6MatrixPfS0_E4xsub+120];
	fma.rn.f32 	%f99, %f97, %f98, %f96;
	ld.global.f32 	%f100, [%rd13+60];
	ld.volatile.shared.f32 	%f101, [_ZZ7mat_vec6MatrixPfS0_E4xsub+124];
	fma.rn.f32 	%f103, %f100, %f101, %f99;
	bar.sync 	0;
	add.s32 	%r21, %r21, 1;
	setp.ne.s32 	%p3, %r21, 0;
	add.s64 	%rd17, %rd17, 128;
	add.s32 	%r20, %r20, 32;
	@%p3 bra 	$L__BB1_3;
$L__BB1_4:
	cvta.to.global.u64 	%rd14, %rd8;
	mul.wide.s32 	%rd15, %r3, 4;
	add.s64 	%rd16, %rd14, %rd15;
	st.global.f32 	[%rd16], %f103;
$L__BB1_5:
	ret;

}


// ===== COMPILED SASS (sm_100) =====

	.target	sm_100

	.elftype	@"ET_EXEC"


//--------------------- .note.nv.tkinfo           --------------------------
	.section	.note.nv.tkinfo,"",@"SHT_NOTE"
	.sectionflags	@"SHF_NOTE_NV_TKINFO"
	.tkinfo
        /*0018*/ 	.word	0x00000002
        /*0030*/ 	.string	""
        /*0030*/ 	.string	"ptxas"
        /*0030*/ 	.string	"Cuda compilation tools, release 13.0, V13.0.88"
        /*0030*/ 	.string	"Build cuda_13.0.r13.0/compiler.36424714_0"
        /*0030*/ 	.string	"-arch sm_100 -m 64 "



//--------------------- .note.nv.cuinfo           --------------------------
	.section	.note.nv.cuinfo,"",@"SHT_NOTE"
	.sectionflags	@"SHF_NOTE_NV_CUINFO"
        /*0018*/ 	.short	0x0002
        /*001a*/ 	.short	0x0064
        /*001c*/ 	.short	0x0082
	.zero		2


//--------------------- .nv.info                  --------------------------
	.section	.nv.info,"",@"SHT_CUDA_INFO"
	.align	4


	//----- nvinfo : EIATTR_REGCOUNT
	.align		4
        /*0000*/ 	.byte	0x04, 0x2f
        /*0002*/ 	.short	(.L_1 - .L_0)
	.align		4
.L_0:
        /*0004*/ 	.word	index@(_Z11csr_mat_vec9csrMatrixPKfPf)
        /*0008*/ 	.word	0x00000020


	//----- nvinfo : EIATTR_FRAME_SIZE
	.align		4
.L_1:
        /*000c*/ 	.byte	0x04, 0x11
        /*000e*/ 	.short	(.L_3 - .L_2)
	.align		4
.L_2:
        /*0010*/ 	.word	index@(_Z11csr_mat_vec9csrMatrixPKfPf)
        /*0014*/ 	.word	0x00000000


	//----- nvinfo : EIATTR_REGCOUNT
	.align		4
.L_3:
        /*0018*/ 	.byte	0x04, 0x2f
        /*001a*/ 	.short	(.L_5 - .L_4)
	.align		4
.L_4:
        /*001c*/ 	.word	index@(_Z7mat_vec6MatrixPfS0_)
        /*0020*/ 	.word	0x0000001f


	//----- nvinfo : EIATTR_FRAME_SIZE
	.align		4
.L_5:
        /*0024*/ 	.byte	0x04, 0x11
        /*0026*/ 	.short	(.L_7 - .L_6)
	.align		4
.L_6:
        /*0028*/ 	.word	index@(_Z7mat_vec6MatrixPfS0_)
        /*002c*/ 	.word	0x00000000


	//----- nvinfo : EIATTR_MIN_STACK_SIZE
	.align		4
.L_7:
        /*0030*/ 	.byte	0x04, 0x12
        /*0032*/ 	.short	(.L_9 - .L_8)
	.align		4
.L_8:
        /*0034*/ 	.word	index@(_Z7mat_vec6MatrixPfS0_)
        /*0038*/ 	.word	0x00000000


	//----- nvinfo : EIATTR_MIN_STACK_SIZE
	.align		4
.L_9:
        /*003c*/ 	.byte	0x04, 0x12
        /*003e*/ 	.short	(.L_11 - .L_10)
	.align		4
.L_10:
        /*0040*/ 	.word	index@(_Z11csr_mat_vec9csrMatrixPKfPf)
        /*0044*/ 	.word	0x00000000
.L_11:


//--------------------- .nv.compat                --------------------------
	.section	.nv.compat,"",@"SHT_CUDA_COMPAT_INFO"
	.align	4
        /*0000*/ 	.byte	0x02, 0x09, 0x00, 0x00, 0x02, 0x02, 0x01, 0x00, 0x02, 0x05, 0x05, 0x00, 0x03, 0x07, 0x01, 0x01
        /*0010*/ 	.byte	0x02, 0x03, 0x00, 0x00, 0x02, 0x06, 0x01, 0x00, 0x04, 0x0b, 0x08, 0x00, 0x09, 0x00, 0x00, 0x00
        /*0020*/ 	.byte	0x00, 0x00, 0x00, 0x00


//--------------------- .nv.info._Z7mat_vec6MatrixPfS0_ --------------------------
	.section	.nv.info._Z7mat_vec6MatrixPfS0_,"",@"SHT_CUDA_INFO"
	.sectionflags	@""
	.align	4


	//----- nvinfo : EIATTR_CUDA_API_VERSION
	.align		4
        /*0000*/ 	.byte	0x04, 0x37
        /*0002*/ 	.short	(.L_13 - .L_12)
.L_12:
        /*0004*/ 	.word	0x00000082


	//----- nvinfo : EIATTR_KPARAM_INFO
	.align		4
.L_13:
        /*0008*/ 	.byte	0x04, 0x17
        /*000a*/ 	.short	(.L_15 - .L_14)
.L_14:
        /*000c*/ 	.word	0x00000000
        /*0010*/ 	.short	0x0002
        /*0012*/ 	.short	0x0018
        /*0014*/ 	.byte	0x00, 0xf5, 0x21, 0x00


	//----- nvinfo : EIATTR_KPARAM_INFO
	.align		4
.L_15:
        /*0018*/ 	.byte	0x04, 0x17
        /*001a*/ 	.short	(.L_17 - .L_16)
.L_16:
        /*001c*/ 	.word	0x00000000
        /*0020*/ 	.short	0x0001
        /*0022*/ 	.short	0x0010
        /*0024*/ 	.byte	0x00, 0xf5, 0x21, 0x00


	//----- nvinfo : EIATTR_KPARAM_INFO
	.align		4
.L_17:
        /*0028*/ 	.byte	0x04, 0x17
        /*002a*/ 	.short	(.L_19 - .L_18)
.L_18:
        /*002c*/ 	.word	0x00000000
        /*0030*/ 	.short	0x0000
        /*0032*/ 	.short	0x0000
        /*0034*/ 	.byte	0x00, 0xf0, 0x41, 0x00


	//----- nvinfo : EIATTR_SPARSE_MMA_MASK
	.align		4
.L_19:
        /*0038*/ 	.byte	0x03, 0x50
        /*003a*/ 	.short	0x0000


	//----- nvinfo : EIATTR_MAXREG_COUNT
	.align		4
        /*003c*/ 	.byte	0x03, 0x1b
        /*003e*/ 	.short	0x00ff


	//----- nvinfo : EIATTR_NUM_BARRIERS
	.align		4
        /*0040*/ 	.byte	0x02, 0x4c
        /*0042*/ 	.byte	0x01
	.zero		1


	//----- nvinfo : EIATTR_MERCURY_ISA_VERSION
	.align		4
        /*0044*/ 	.byte	0x03, 0x5f
        /*0046*/ 	.short	0x0101


	//----- nvinfo : EIATTR_VRC_CTA_INIT_COUNT
	.align		4
        /*0048*/ 	.byte	0x02, 0x4a
	.zero		1
	.zero		1


	//----- nvinfo : EIATTR_EXIT_INSTR_OFFSETS
	.align		4
        /*004c*/ 	.byte	0x04, 0x1c
        /*004e*/ 	.short	(.L_21 - .L_20)


	//   ....[0]....
.L_20:
        /*0050*/ 	.word	0x00000070


	//   ....[1]....
        /*0054*/ 	.word	0x000008b0


	//----- nvinfo : EIATTR_CBANK_PARAM_SIZE
	.align		4
.L_21:
        /*0058*/ 	.byte	0x03, 0x19
        /*005a*/ 	.short	0x0020


	//----- nvinfo : EIATTR_PARAM_CBANK
	.align		4
        /*005c*/ 	.byte	0x04, 0x0a
        /*005e*/ 	.short	(.L_23 - .L_22)
	.align		4
.L_22:
        /*0060*/ 	.word	index@(.nv.constant0._Z7mat_vec6MatrixPfS0_)
        /*0064*/ 	.short	0x0380
        /*0066*/ 	.short	0x0020


	//----- nvinfo : EIATTR_SW_WAR
	.align		4
.L_23:
        /*0068*/ 	.byte	0x04, 0x36
        /*006a*/ 	.short	(.L_25 - .L_24)
.L_24:
        /*006c*/ 	.word	0x00000008
.L_25:


//--------------------- .nv.info._Z11csr_mat_vec9csrMatrixPKfPf --------------------------
	.section	.nv.info._Z11csr_mat_vec9csrMatrixPKfPf,"",@"SHT_CUDA_INFO"
	.sectionflags	@""
	.align	4


	//----- nvinfo : EIATTR_CUDA_API_VERSION
	.align		4
        /*0000*/ 	.byte	0x04, 0x37
        /*0002*/ 	.short	(.L_27 - .L_26)
.L_26:
        /*0004*/ 	.word	0x00000082


	//----- nvinfo : EIATTR_KPARAM_INFO
	.align		4
.L_27:
        /*0008*/ 	.byte	0x04, 0x17
        /*000a*/ 	.short	(.L_29 - .L_28)
.L_28:
        /*000c*/ 	.word	0x00000000
        /*0010*/ 	.short	0x0002
        /*0012*/ 	.short	0x0028
        /*0014*/ 	.byte	0x00, 0xf5, 0x21, 0x00


	//----- nvinfo : EIATTR_KPARAM_INFO
	.align		4
.L_29:
        /*0018*/ 	.byte	0x04, 0x17
        /*001a*/ 	.short	(.L_31 - .L_30)
.L_30:
        /*001c*/ 	.word	0x00000000
        /*0020*/ 	.short	0x0001
        /*0022*/ 	.short	0x0020
        /*0024*/ 	.byte	0x00, 0xf5, 0x21, 0x00


	//----- nvinfo : EIATTR_KPARAM_INFO
	.align		4
.L_31:
        /*0028*/ 	.byte	0x04, 0x17
        /*002a*/ 	.short	(.L_33 - .L_32)
.L_32:
        /*002c*/ 	.word	0x00000000
        /*0030*/ 	.short	0x0000
        /*0032*/ 	.short	0x0000
        /*0034*/ 	.byte	0x00, 0xf0, 0x81, 0x00


	//----- nvinfo : EIATTR_SPARSE_MMA_MASK
	.align		4
.L_33:
        /*0038*/ 	.byte	0x03, 0x50
        /*003a*/ 	.short	0x0000


	//----- nvinfo : EIATTR_MAXREG_COUNT
	.align		4
        /*003c*/ 	.byte	0x03, 0x1b
        /*003e*/ 	.short	0x00ff


	//----- nvinfo : EIATTR_NUM_BARRIERS
	.align		4
        /*0040*/ 	.byte	0x02, 0x4c
        /*0042*/ 	.byte	0x01
	.zero		1


	//----- nvinfo : EIATTR_MERCURY_ISA_VERSION
	.align		4
        /*0044*/ 	.byte	0x03, 0x5f
        /*0046*/ 	.short	0x0101


	//----- nvinfo : EIATTR_VRC_CTA_INIT_COUNT
	.align		4
        /*0048*/ 	.byte	0x02, 0x4a
	.zero		1
	.zero		1


	//----- nvinfo : EIATTR_EXIT_INSTR_OFFSETS
	.align		4
        /*004c*/ 	.byte	0x04, 0x1c
        /*004e*/ 	.short	(.L_35 - .L_34)


	//   ....[0]....
.L_34:
        /*0050*/ 	.word	0x00000070


	//   ....[1]....
        /*0054*/ 	.word	0x00000e60


	//----- nvinfo : EIATTR_CRS_STACK_SIZE
	.align		4
.L_35:
        /*0058*/ 	.byte	0x04, 0x1e
        /*005a*/ 	.short	(.L_37 - .L_36)
.L_36:
        /*005c*/ 	.word	0x00000000


	//----- nvinfo : EIATTR_CBANK_PARAM_SIZE
	.align		4
.L_37:
        /*0060*/ 	.byte	0x03, 0x19
        /*0062*/ 	.short	0x0030


	//----- nvinfo : EIATTR_PARAM_CBANK
	.align		4
        /*0064*/ 	.byte	0x04, 0x0a
        /*0066*/ 	.short	(.L_39 - .L_38)
	.align		4
.L_38:
        /*0068*/ 	.word	index@(.nv.constant0._Z11csr_mat_vec9csrMatrixPKfPf)
        /*006c*/ 	.short	0x0380
        /*006e*/ 	.short	0x0030


	//----- nvinfo : EIATTR_SW_WAR
	.align		4
.L_39:
        /*0070*/ 	.byte	0x04, 0x36
        /*0072*/ 	.short	(.L_41 - .L_40)
.L_40:
        /*0074*/ 	.word	0x00000008
.L_41:


//--------------------- .nv.callgraph             --------------------------
	.section	.nv.callgraph,"",@"SHT_CUDA_CALLGRAPH"
	.align	4
	.sectionentsize	8
	.align		4
        /*0000*/ 	.word	0x00000000
	.align		4
        /*0004*/ 	.word	0xffffffff
	.align		4
        /*0008*/ 	.word	0x00000000
	.align		4
        /*000c*/ 	.word	0xfffffffe
	.align		4
        /*0010*/ 	.word	0x00000000
	.align		4
        /*0014*/ 	.word	0xfffffffd
	.align		4
        /*0018*/ 	.word	0x00000000
	.align		4
        /*001c*/ 	.word	0xfffffffc


//--------------------- .text._Z7mat_vec6MatrixPfS0_ --------------------------
	.section	.text._Z7mat_vec6MatrixPfS0_,"ax",@progbits
	.align	128
        .global         _Z7mat_vec6MatrixPfS0_
        .type           _Z7mat_vec6MatrixPfS0_,@function
        .size           _Z7mat_vec6MatrixPfS0_,(.L_x_14 - _Z7mat_vec6MatrixPfS0_)
        .other          _Z7mat_vec6MatrixPfS0_,@"STO_CUDA_ENTRY STV_DEFAULT"
_Z7mat_vec6MatrixPfS0_:
.text._Z7mat_vec6MatrixPfS0_:
[----:B------:R-:W-:Y:S01]  /*0000*/  LDC R1, c[0x0][0x37c] ;  /* 0x0000df00ff017b82 */ /* 0x000fe20000000800 */
[----:B------:R-:W0:Y:S07]  /*0010*/  S2R R9, SR_TID.X ;  /* 0x0000000000097919 */ /* 0x000e2e0000002100 */
[----:B------:R-:W0:Y:S01]  /*0020*/  S2UR UR4, SR_CTAID.X ;  /* 0x00000000000479c3 */ /* 0x000e220000002500 */
[----:B------:R-:W1:Y:S07]  /*0030*/  LDCU UR12, c[0x0][0x38c] ;  /* 0x00007180ff0c77ac */ /* 0x000e6e0008000800 */
[----:B------:R-:W0:Y:S02]  /*0040*/  LDC R0, c[0x0][0x360] ;  /* 0x0000d800ff007b82 */ /* 0x000e240000000800 */
[----:B0-----:R-:W-:-:S05]  /*0050*/  IMAD R5, R0, UR4, R9 ;  /* 0x0000000400057c24 */ /* 0x001fca000f8e0209 */
[----:B-1----:R-:W-:-:S13]  /*0060*/  ISETP.GE.AND P0, PT, R5, UR12, PT ;  /* 0x0000000c05007c0c */ /* 0x002fda000bf06270 */
[----:B------:R-:W-:Y:S05]  /*0070*/  @P0 EXIT ;  /* 0x000000000000094d */ /* 0x000fea0003800000 */
[----:B------:R-:W0:Y:S01]  /*0080*/  LDCU UR4, c[0x0][0x388] ;  /* 0x00007100ff0477ac */ /* 0x000e220008000800 */
[----:B------:R-:W1:Y:S01]  /*0090*/  LDC.64 R2, c[0x0][0x398] ;  /* 0x0000e600ff027b82 */ /* 0x000e620000000a00 */
[----:B------:R-:W-:Y:S01]  /*00a0*/  HFMA2 R19, -RZ, RZ, 0, 0 ;  /* 0x00000000ff137431 */ /* 0x000fe200000001ff */
[----:B------:R-:W2:Y:S01]  /*00b0*/  LDCU.64 UR10, c[0x0][0x358] ;  /* 0x00006b00ff0a77ac */ /* 0x000ea20008000a00 */
[----:B0-----:R-:W-:Y:S01]  /*00c0*/  UISETP.GE.AND UP0, UPT, UR4, 0x1, UPT ;  /* 0x000000010400788c */ /* 0x001fe2000bf06270 */
[----:B-1----:R-:W-:-:S08]  /*00d0*/  IMAD.WIDE R2, R5, 0x4, R2 ;  /* 0x0000000405027825 */ /* 0x002fd000078e0202 */
[----:B--2---:R-:W-:Y:S05]  /*00e0*/  BRA.U !UP0, `(.L_x_0) ;  /* 0x0000000508ec7547 */ /* 0x004fea000b800000 */
[----:B------:R-:W0:Y:S01]  /*00f0*/  S2UR UR6, SR_CgaCtaId ;  /* 0x00000000000679c3 */ /* 0x000e220000008800 */
[----:B------:R-:W1:Y:S01]  /*0100*/  LDCU.64 UR8, c[0x0][0x380] ;  /* 0x00007000ff0877ac */ /* 0x000e620008000a00 */
[----:B------:R-:W-:Y:S01]  /*0110*/  IMAD R0, R5, UR12, RZ ;  /* 0x0000000c05007c24 */ /* 0x000fe2000f8e02ff */
[----:B------:R-:W-:Y:S01]  /*0120*/  MOV R19, RZ ;  /* 0x000000ff00137202 */ /* 0x000fe20000000f00 */
[----:B------:R-:W-:Y:S01]  /*0130*/  UMOV UR5, 0x400 ;  /* 0x0000040000057882 */ /* 0x000fe20000000000 */
[----:B------:R-:W-:-:S03]  /*0140*/  UIADD3 UR4, UPT, UPT, UR4, 0x1f, URZ ;  /* 0x0000001f04047890 */ /* 0x000fc6000fffe0ff */
[----:B------:R-:W2:Y:S01]  /*0150*/  LDC.64 R6, c[0x0][0x390] ;  /* 0x0000e400ff067b82 */ /* 0x000ea20000000a00 */
[----:B------:R-:W-:-:S04]  /*0160*/  USHF.R.U32.HI UR4, URZ, 0x5, UR4 ;  /* 0x00000005ff047899 */ /* 0x000fc80008011604 */
[----:B------:R-:W-:Y:S02]  /*0170*/  UIADD3 UR4, UPT, UPT, -UR4, URZ, URZ ;  /* 0x000000ff04047290 */ /* 0x000fe4000fffe1ff */
[----:B-1----:R-:W-:-:S04]  /*0180*/  UIADD3 UR7, UP0, UPT, UR8, 0x40, URZ ;  /* 0x0000004008077890 */ /* 0x002fc8000ff1e0ff */
[----:B------:R-:W-:Y:S02]  /*0190*/  UIADD3.X UR8, UPT, UPT, URZ, UR9, URZ, UP0, !UPT ;  /* 0x00000009ff087290 */ /* 0x000fe400087fe4ff */
[----:B0-----:R-:W-:-:S06]  /*01a0*/  ULEA UR5, UR6, UR5, 0x18 ;  /* 0x0000000506057291 */ /* 0x001fcc000f8ec0ff */
[C---:B------:R-:W-:Y:S01]  /*01b0*/  LEA R8, R9.reuse, UR5, 0x2 ;  /* 0x0000000509087c11 */ /* 0x040fe2000f8e10ff */
[----:B--2---:R-:W-:-:S07]  /*01c0*/  IMAD.WIDE.U32 R6, R9, 0x4, R6 ;  /* 0x0000000409067825 */ /* 0x004fce00078e0006 */
.L_x_1:
[----:B------:R-:W2:Y:S01]  /*01d0*/  LDG.E R9, desc[UR10][R6.64] ;  /* 0x0000000a06097981 */ /* 0x000ea2000c1e1900 */
[----:B------:R-:W-:Y:S02]  /*01e0*/  MOV R4, UR7 ;  /* 0x0000000700047c02 */ /* 0x000fe40008000f00 */
[----:B------:R-:W-:-:S03]  /*01f0*/  MOV R5, UR8 ;  /* 0x0000000800057c02 */ /* 0x000fc60008000f00 */
[----:B------:R-:W-:Y:S01]  /*0200*/  IMAD.WIDE R4, R0, 0x4, R4 ;  /* 0x0000000400047825 */ /* 0x000fe200078e0204 */
[----:B--2---:R-:W-:Y:S01]  /*0210*/  STS [R8], R9 ;  /* 0x0000000908007388 */ /* 0x004fe20000000800 */
[----:B------:R-:W-:Y:S06]  /*0220*/  BAR.SYNC.DEFER_BLOCKING 0x0 ;  /* 0x0000000000007b1d */ /* 0x000fec0000010000 */
[----:B------:R-:W2:Y:S04]  /*0230*/  LDG.E R24, desc[UR10][R4.64+-0x40] ;  /* 0xffffc00a04187981 */ /* 0x000ea8000c1e1900 */
[----:B------:R-:W3:Y:S04]  /*0240*/  LDG.E R26, desc[UR10][R4.64+-0x3c] ;  /* 0xffffc40a041a7981 */ /* 0x000ee8000c1e1900 */
[----:B------:R-:W4:Y:S04]  /*0250*/  LDG.E R23, desc[UR10][R4.64+-0x38] ;  /* 0xffffc80a04177981 */ /* 0x000f28000c1e1900 */
[----:B------:R-:W5:Y:S04]  /*0260*/  LDG.E R15, desc[UR10][R4.64+-0x34] ;  /* 0xffffcc0a040f7981 */ /* 0x000f68000c1e1900 */
        /* <DEDUP_REMOVED lines=11> */
[----:B------:R-:W2:Y:S04]  /*0320*/  LDS R9, [UR5] ;  /* 0x00000005ff097984 */ /* 0x000ea80008000800 */
[----:B------:R-:W3:Y:S01]  /*0330*/  LDS R25, [UR5+0x4] ;  /* 0x00000405ff197984 */ /* 0x000ee20008000800 */
[----:B--2---:R-:W-:-:S03]  /*0340*/  FFMA R9, R24, R9, R19 ;  /* 0x0000000918097223 */ /* 0x004fc60000000013 */
[----:B------:R-:W4:Y:S01]  /*0350*/  LDS R19, [UR5+0x8] ;  /* 0x00000805ff137984 */ /* 0x000f220008000800 */
[----:B---3--:R-:W-:-:S03]  /*0360*/  FFMA R26, R26, R25, R9 ;  /* 0x000000191a1a7223 */ /* 0x008fc60000000009 */
[----:B------:R-:W5:Y:S04]  /*0370*/  LDS R25, [UR5+0xc] ;  /* 0x00000c05ff197984 */ /* 0x000f680008000800 */
[----:B------:R-:W2:Y:S01]  /*0380*/  LDG.E R9, desc[UR10][R4.64+-0x4] ;  /* 0xfffffc0a04097981 */ /* 0x000ea2000c1e1900 */
[----:B----4-:R-:W-:-:S03]  /*0390*/  FFMA R26, R23, R19, R26 ;  /* 0x00000013171a7223 */ /* 0x010fc6000000001a */
[----:B------:R-:W0:Y:S01]  /*03a0*/  LDS R19, [UR5+0x10] ;  /* 0x00001005ff137984 */ /* 0x000e220008000800 */
[----:B-----5:R-:W-:-:S03]  /*03b0*/  FFMA R28, R15, R25, R26 ;  /* 0x000000190f1c7223 */ /* 0x020fc6000000001a */
[----:B------:R-:W1:Y:S04]  /*03c0*/  LDS R24, [UR5+0x14] ;  /* 0x00001405ff187984 */ /* 0x000e680008000800 */
[----:B------:R-:W3:Y:S04]  /*03d0*/  LDS R26, [UR5+0x18] ;  /* 0x00001805ff1a7984 */ /* 0x000ee80008000800 */
[----:B------:R-:W4:Y:S04]  /*03e0*/  LDS R23, [UR5+0x1c] ;  /* 0x00001c05ff177984 */ /* 0x000f280008000800 */
[----:B------:R-:W5:Y:S01]  /*03f0*/  LDG.E R15, desc[UR10][R4.64] ;  /* 0x0000000a040f7981 */ /* 0x000f62000c1e1900 */
[----:B0-----:R-:W-:-:S03]  /*0400*/  FFMA R28, R21, R19, R28 ;  /* 0x00000013151c7223 */ /* 0x001fc6000000001c */
[----:B------:R-:W0:Y:S01]  /*0410*/  LDS R19, [UR5+0x20] ;  /* 0x00002005ff137984 */ /* 0x000e220008000800 */
[----:B-1----:R-:W-:-:S03]  /*0420*/  FFMA R24, R11, R24, R28 ;  /* 0x000000180b187223 */ /* 0x002fc6000000001c */
[----:B------:R-:W1:Y:S04]  /*0430*/  LDS R21, [UR5+0x24] ;  /* 0x00002405ff157984 */ /* 0x000e680008000800 */
[----:B------:R-:W5:Y:S01]  /*0440*/  LDG.E R11, desc[UR10][R4.64+0x4] ;  /* 0x0000040a040b7981 */ /* 0x000f62000c1e1900 */
[----:B---3--:R-:W-:-:S03]  /*0450*/  FFMA R25, R13, R26, R24 ;  /* 0x0000001a0d197223 */ /* 0x008fc60000000018 */
[----:B------:R-:W3:Y:S01]  /*0460*/  LDS R24, [UR5+0x28] ;  /* 0x00002805ff187984 */ /* 0x000ee20008000800 */
[----:B----4-:R-:W-:-:S03]  /*0470*/  FFMA R25, R10, R23, R25 ;  /* 0x000000170a197223 */ /* 0x010fc60000000019 */
[----:B------:R-:W4:Y:S04]  /*0480*/  LDG.E R13, desc[UR10][R4.64+0x8] ;  /* 0x0000080a040d7981 */ /* 0x000f28000c1e1900 */
[----:B------:R-:W3:Y:S04]  /*0490*/  LDS R23, [UR5+0x2c] ;  /* 0x00002c05ff177984 */ /* 0x000ee80008000800 */
[----:B------:R-:W4:Y:S01]  /*04a0*/  LDG.E R10, desc[UR10][R4.64+0xc] ;  /* 0x00000c0a040a7981 */ /* 0x000f22000c1e1900 */
[----:B0-----:R-:W-:-:S03]  /*04b0*/  FFMA R19, R14, R19, R25 ;  /* 0x000000130e137223 */ /* 0x001fc60000000019 */
[----:B------:R-:W0:Y:S04]  /*04c0*/  LDS R25, [UR5+0x30] ;  /* 0x00003005ff197984 */ /* 0x000e280008000800 */
[----:B------:R-:W4:Y:S01]  /*04d0*/  LDG.E R14, desc[UR10][R4.64+0x10] ;  /* 0x0000100a040e7981 */ /* 0x000f22000c1e1900 */
[----:B-1----:R-:W-:-:S03]  /*04e0*/  FFMA R26, R12, R21, R19 ;  /* 0x000000150c1a7223 */ /* 0x002fc60000000013 */
[----:B------:R-:W1:Y:S04]  /*04f0*/  LDS R21, [UR5+0x34] ;  /* 0x00003405ff157984 */ /* 0x000e680008000800 */
[----:B------:R-:W4:Y:S01]  /*0500*/  LDG.E R12, desc[UR10][R4.64+0x14] ;  /* 0x0000140a040c7981 */ /* 0x000f22000c1e1900 */
[----:B---3--:R-:W-:-:S03]  /*0510*/  FFMA R27, R17, R24, R26 ;  /* 0x00000018111b7223 */ /* 0x008fc6000000001a */
[----:B------:R-:W3:Y:S04]  /*0520*/  LDS R19, [UR5+0x38] ;  /* 0x00003805ff137984 */ /* 0x000ee80008000800 */
[----:B------:R-:W4:Y:S01]  /*0530*/  LDG.E R17, desc[UR10][R4.64+0x18] ;  /* 0x0000180a04117981 */ /* 0x000f22000c1e1900 */
[----:B------:R-:W-:-:S03]  /*0540*/  FFMA R27, R22, R23, R27 ;  /* 0x00000017161b7223 */ /* 0x000fc6000000001b */
[----:B------:R-:W4:Y:S04]  /*0550*/  LDG.E R22, desc[UR10][R4.64+0x1c] ;  /* 0x00001c0a04167981 */ /* 0x000f28000c1e1900 */
[----:B------:R-:W4:Y:S04]  /*0560*/  LDG.E R23, desc[UR10][R4.64+0x20] ;  /* 0x0000200a04177981 */ /* 0x000f28000c1e1900 */
[----:B------:R-:W4:Y:S01]  /*0570*/  LDG.E R24, desc[UR10][R4.64+0x24] ;  /* 0x0000240a04187981 */ /* 0x000f22000c1e1900 */
[----:B0-----:R-:W-:-:S03]  /*0580*/  FFMA R25, R20, R25, R27 ;  /* 0x0000001914197223 */ /* 0x001fc6000000001b */
[----:B------:R-:W4:Y:S01]  /*0590*/  LDG.E R20, desc[UR10][R4.64+0x28] ;  /* 0x0000280a04147981 */ /* 0x000f22000c1e1900 */
[----:B-1----:R-:W-:-:S03]  /*05a0*/  FFMA R27, R18, R21, R25 ;  /* 0x00000015121b7223 */ /* 0x002fc60000000019 */
[----:B------:R-:W4:Y:S04]  /*05b0*/  LDG.E R25, desc[UR10][R4.64+0x2c] ;  /* 0x00002c0a04197981 */ /* 0x000f28000c1e1900 */
[----:B------:R-:W4:Y:S04]  /*05c0*/  LDG.E R21, desc[UR10][R4.64+0x30] ;  /* 0x0000300a04157981 */ /* 0x000f28000c1e1900 */
[----:B------:R-:W4:Y:S01]  /*05d0*/  LDG.E R18, desc[UR10][R4.64+0x34] ;  /* 0x0000340a04127981 */ /* 0x000f22000c1e1900 */
[----:B---3--:R-:W-:-:S03]  /*05e0*/  FFMA R26, R16, R19, R27 ;  /* 0x00000013101a7223 */ /* 0x008fc6000000001b */
[----:B------:R-:W3:Y:S04]  /*05f0*/  LDG.E R16, desc[UR10][R4.64+0x38] ;  /* 0x0000380a04107981 */ /* 0x000ee8000c1e1900 */
[----:B------:R0:W3:Y:S04]  /*0600*/  LDG.E R19, desc[UR10][R4.64+0x3c] ;  /* 0x00003c0a04137981 */ /* 0x0000e8000c1e1900 */
[----:B------:R-:W2:Y:S02]  /*0610*/  LDS R27, [UR5+0x3c] ;  /* 0x00003c05ff1b7984 */ /* 0x000ea40008000800 */
[----:B--2---:R-:W-:-:S02]  /*0620*/  FFMA R26, R9, R27, R26 ;  /* 0x0000001b091a7223 */ /* 0x004fc4000000001a */
[----:B------:R-:W5:Y:S04]  /*0630*/  LDS R9, [UR5+0x40] ;  /* 0x00004005ff097984 */ /* 0x000f680008000800 */
[----:B------:R-:W1:Y:S04]  /*0640*/  LDS R27, [UR5+0x44] ;  /* 0x00004405ff1b7984 */ /* 0x000e680008000800 */
[----:B------:R-:W4:Y:S01]  /*0650*/  LDS R28, [UR5+0x48] ;  /* 0x00004805ff1c7984 */ /* 0x000f220008000800 */
[----:B-----5:R-:W-:-:S03]  /*0660*/  FFMA R26, R15, R9, R26 ;  /* 0x000000090f1a7223 */ /* 0x020fc6000000001a */
[----:B------:R-:W2:Y:S04]  /*0670*/  LDS R9, [UR5+0x4c] ;  /* 0x00004c05ff097984 */ /* 0x000ea80008000800 */
[----:B------:R-:W5:Y:S01]  /*0680*/  LDS R15, [UR5+0x50] ;  /* 0x00005005ff0f7984 */ /* 0x000f620008000800 */
[----:B-1----:R-:W-:-:S03]  /*0690*/  FFMA R26, R11, R27, R26 ;  /* 0x0000001b0b1a7223 */ /* 0x002fc6000000001a */
[----:B------:R-:W1:Y:S04]  /*06a0*/  LDS R11, [UR5+0x54] ;  /* 0x00005405ff0b7984 */ /* 0x000e680008000800 */
[----:B0-----:R-:W0:Y:S01]  /*06b0*/  LDS R4, [UR5+0x58] ;  /* 0x00005805ff047984 */ /* 0x001e220008000800 */
[----:B----4-:R-:W-:-:S03]  /*06c0*/  FFMA R13, R13, R28, R26 ;  /* 0x0000001c0d0d7223 */ /* 0x010fc6000000001a */
[----:B------:R-:W4:Y:S01]  /*06d0*/  LDS R5, [UR5+0x5c] ;  /* 0x00005c05ff057984 */ /* 0x000f220008000800 */
[----:B--2---:R-:W-:-:S03]  /*06e0*/  FFMA R13, R10, R9, R13 ;  /* 0x000000090a0d7223 */ /* 0x004fc6000000000d */
[----:B------:R-:W2:Y:S04]  /*06f0*/  LDS R10, [UR5+0x60] ;  /* 0x00006005ff0a7984 */ /* 0x000ea80008000800 */
[----:B------:R-:W2:Y:S01]  /*0700*/  LDS R9, [UR5+0x64] ;  /* 0x00006405ff097984 */ /* 0x000ea20008000800 */
[----:B-----5:R-:W-:-:S03]  /*0710*/  FFMA R15, R14, R15, R13 ;  /* 0x0000000f0e0f7223 */ /* 0x020fc6000000000d */
[----:B------:R-:W5:Y:S04]  /*0720*/  LDS R13, [UR5+0x68] ;  /* 0x00006805ff0d7984 */ /* 0x000f680008000800 */
[----:B------:R-:W5:Y:S01]  /*0730*/  LDS R14, [UR5+0x6c] ;  /* 0x00006c05ff0e7984 */ /* 0x000f620008000800 */
[----:B-1----:R-:W-:-:S03]  /*0740*/  FFMA R26, R12, R11, R15 ;  /* 0x0000000b0c1a7223 */ /* 0x002fc6000000000f */
[----:B------:R-:W1:Y:S04]  /*0750*/  LDS R12, [UR5+0x70] ;  /* 0x00007005ff0c7984 */ /* 0x000e680008000800 */
[----:B------:R-:W1:Y:S04]  /*0760*/  LDS R11, [UR5+0x74] ;  /* 0x00007405ff0b7984 */ /* 0x000e680008000800 */
[----:B------:R-:W3:Y:S01]  /*0770*/  LDS R15, [UR5+0x78] ;  /* 0x00007805ff0f7984 */ /* 0x000ee20008000800 */
[----:B0-----:R-:W-:-:S03]  /*0780*/  FFMA R17, R17, R4, R26 ;  /* 0x0000000411117223 */ /* 0x001fc6000000001a */
[----:B------:R-:W0:Y:S01]  /*0790*/  LDS R4, [UR5+0x7c] ;  /* 0x00007c05ff047984 */ /* 0x000e220008000800 */
[----:B----4-:R-:W-:-:S04]  /*07a0*/  FFMA R22, R22, R5, R17 ;  /* 0x0000000516167223 */ /* 0x010fc80000000011 */
[----:B--2---:R-:W-:-:S04]  /*07b0*/  FFMA R23, R23, R10, R22 ;  /* 0x0000000a17177223 */ /* 0x004fc80000000016 */
[----:B------:R-:W-:Y:S01]  /*07c0*/  FFMA R9, R24, R9, R23 ;  /* 0x0000000918097223 */ /* 0x000fe20000000017 */
[----:B------:R-:W-:-:S03]  /*07d0*/  UIADD3 UR4, UPT, UPT, UR4, 0x1, URZ ;  /* 0x0000000104047890 */ /* 0x000fc6000fffe0ff */
[----:B-----5:R-:W-:-:S04]  /*07e0*/  FFMA R20, R20, R13, R9 ;  /* 0x0000000d14147223 */ /* 0x020fc80000000009 */
[----:B------:R-:W-:Y:S01]  /*07f0*/  FFMA R14, R25, R14, R20 ;  /* 0x0000000e190e7223 */ /* 0x000fe20000000014 */
[----:B------:R-:W-:-:S03]  /*0800*/  UISETP.NE.AND UP0, UPT, UR4, URZ, UPT ;  /* 0x000000ff0400728c */ /* 0x000fc6000bf05270 */
[----:B-1----:R-:W-:-:S04]  /*0810*/  FFMA R21, R21, R12, R14 ;  /* 0x0000000c15157223 */ /* 0x002fc8000000000e */
[----:B------:R-:W-:Y:S01]  /*0820*/  FFMA R11, R18, R11, R21 ;  /* 0x0000000b120b7223 */ /* 0x000fe20000000015 */
[----:B------:R-:W-:Y:S01]  /*0830*/  BAR.SYNC.DEFER_BLOCKING 0x0 ;  /* 0x0000000000007b1d */ /* 0x000fe20000010000 */
[----:B------:R-:W-:Y:S02]  /*0840*/  IADD3 R6, P0, PT, R6, 0x80, RZ ;  /* 0x0000008006067810 */ /* 0x000fe40007f1e0ff */
[----:B---3--:R-:W-:Y:S01]  /*0850*/  FFMA R16, R16, R15, R11 ;  /* 0x0000000f10107223 */ /* 0x008fe2000000000b */
[----:B------:R-:W-:Y:S02]  /*0860*/  IADD3 R0, PT, PT, R0, 0x20, RZ ;  /* 0x0000002000007810 */ /* 0x000fe40007ffe0ff */
[----:B------:R-:W-:Y:S01]  /*0870*/  IADD3.X R7, PT, PT, RZ, R7, RZ, P0, !PT ;  /* 0x00000007ff077210 */ /* 0x000fe200007fe4ff */
[----:B0-----:R-:W-:Y:S01]  /*0880*/  FFMA R19, R19, R4, R16 ;  /* 0x0000000413137223 */ /* 0x001fe20000000010 */
[----:B------:R-:W-:Y:S06]  /*0890*/  BRA.U UP0, `(.L_x_1) ;  /* 0xfffffff9004c7547 */ /* 0x000fec000b83ffff */
.L_x_0:
[----:B------:R-:W-:Y:S01]  /*08a0*/  STG.E desc[UR10][R2.64], R19 ;  /* 0x0000001302007986 */ /* 0x000fe2000c10190a */
[----:B------:R-:W-:Y:S05]  /*08b0*/  EXIT ;  /* 0x000000000000794d */ /* 0x000fea0003800000 */
.L_x_2:
[----:B------:R-:W-:-:S00]  /*08c0*/  BRA `(.L_x_2) ;  /* 0xfffffffc00fc7947 */ /* 0x000fc0000383ffff */
[----:B------:R-:W-:-:S00]  /*08d0*/  NOP ;  /* 0x0000000000007918 */ /* 0x000fc00000000000 */
        /* <DEDUP_REMOVED lines=10> */
.L_x_14:


//--------------------- .text._Z11csr_mat_vec9csrMatrixPKfPf --------------------------
	.section	.text._Z11csr_mat_vec9csrMatrixPKfPf,"ax",@progbits
	.align	128
        .global         _Z11csr_mat_vec9csrMatrixPKfPf
        .type           _Z11csr_mat_vec9csrMatrixPKfPf,@function
        .size           _Z11csr_mat_vec9csrMatrixPKfPf,(.L_x_15 - _Z11csr_mat_vec9csrMatrixPKfPf)
        .other          _Z11csr_mat_vec9csrMatrixPKfPf,@"STO_CUDA_ENTRY STV_DEFAULT"
_Z11csr_mat_vec9csrMatrixPKfPf:
.text._Z11csr_mat_vec9csrMatrixPKfPf:
[----:B------:R-:W-:Y:S01]  /*0000*/  LDC R1, c[0x0][0x37c] ;  /* 0x0000df00ff017b82 */ /* 0x000fe20000000800 */
[----:B------:R-:W0:Y:S01]  /*0010*/  S2R R0, SR_CTAID.X ;  /* 0x0000000000007919 */ /* 0x000e220000002500 */
[----:B------:R-:W0:Y:S01]  /*0020*/  LDCU UR4, c[0x0][0x360] ;  /* 0x00006c00ff0477ac */ /* 0x000e220008000800 */
[----:B------:R-:W0:Y:S01]  /*0030*/  S2R R3, SR_TID.X ;  /* 0x0000000000037919 */ /* 0x000e220000002100 */
[----:B------:R-:W1:Y:S01]  /*0040*/  LDCU UR5, c[0x0][0x39c] ;  /* 0x00007380ff0577ac */ /* 0x000e620008000800 */
[----:B0-----:R-:W-:-:S05]  /*0050*/  IMAD R0, R0, UR4, R3 ;  /* 0x0000000400007c24 */ /* 0x001fca000f8e0203 */
[----:B-1----:R-:W-:-:S13]  /*0060*/  ISETP.GE.AND P0, PT, R0, UR5, PT ;  /* 0x0000000500007c0c */ /* 0x002fda000bf06270 */
[----:B------:R-:W-:Y:S05]  /*0070*/  @P0 EXIT ;  /* 0x000000000000094d */ /* 0x000fea0003800000 */
[----:B------:R-:W0:Y:S01]  /*0080*/  LDC.64 R2, c[0x0][0x390] ;  /* 0x0000e400ff027b82 */ /* 0x000e220000000a00 */
[----:B------:R-:W1:Y:S01]  /*0090*/  LDCU.64 UR4, c[0x0][0x358] ;  /* 0x00006b00ff0477ac */ /* 0x000e620008000a00 */
[----:B0-----:R-:W-:-:S05]  /*00a0*/  IMAD.WIDE R2, R0, 0x4, R2 ;  /* 0x0000000400027825 */ /* 0x001fca00078e0202 */
[----:B-1----:R-:W2:Y:S04]  /*00b0*/  LDG.E R4, desc[UR4][R2.64] ;  /* 0x0000000402047981 */ /* 0x002ea8000c1e1900 */
[----:B------:R-:W2:Y:S01]  /*00c0*/  LDG.E R8, desc[UR4][R2.64+0x4] ;  /* 0x0000040402087981 */ /* 0x000ea2000c1e1900 */
[----:B------:R-:W-:Y:S01]  /*00d0*/  BSSY.RECONVERGENT B0, `(.L_x_3) ;  /* 0x00000d5000007945 */ /* 0x000fe20003800200 */
[----:B------:R-:W-:Y:S01]  /*00e0*/  HFMA2 R6, -RZ, RZ, 0, 0 ;  /* 0x00000000ff067431 */ /* 0x000fe200000001ff */
[----:B------:R-:W-:Y:S01]  /*00f0*/  BAR.SYNC.DEFER_BLOCKING 0x0 ;  /* 0x0000000000007b1d */ /* 0x000fe20000010000 */
[----:B--2---:R-:W-:-:S13]  /*0100*/  ISETP.GE.AND P0, PT, R4, R8, PT ;  /* 0x000000080400720c */ /* 0x004fda0003f06270 */
[----:B------:R-:W-:Y:S05]  /*0110*/  @P0 BRA `(.L_x_4) ;  /* 0x0000000c00400947 */ /* 0x000fea0003800000 */
[----:B------:R-:W-:Y:S01]  /*0120*/  MOV R3, R4 ;  /* 0x0000000400037202 */ /* 0x000fe20000000f00 */
[----:B------:R-:W-:Y:S01]  /*0130*/  BSSY.RECONVERGENT B1, `(.L_x_5) ;  /* 0x0000068000017945 */ /* 0x000fe20003800200 */
[----:B------:R-:W-:Y:S02]  /*0140*/  MOV R6, RZ ;  /* 0x000000ff00067202 */ /* 0x000fe40000000f00 */
[CC--:B------:R-:W-:Y:S02]  /*0150*/  IADD3 R4, PT, PT, R8.reuse, -R3.reuse, RZ ;  /* 0x8000000308047210 */ /* 0x0c0fe40007ffe0ff */
[----:B------:R-:W-:Y:S02]  /*0160*/  IADD3 R8, PT, PT, -R8, R3, RZ ;  /* 0x0000000308087210 */ /* 0x000fe40007ffe1ff */
[----:B------:R-:W-:Y:S02]  /*0170*/  LOP3.LUT R5, R4, 0xf, RZ, 0xc0, !PT ;  /* 0x0000000f04057812 */ /* 0x000fe400078ec0ff */
[----:B------:R-:W-:-:S02]  /*0180*/  ISETP.GT.U32.AND P1, PT, R8, -0x10, PT ;  /* 0xfffffff00800780c */ /* 0x000fc40003f24070 */
[----:B------:R-:W-:-:S11]  /*0190*/  ISETP.NE.AND P0, PT, R5, RZ, PT ;  /* 0x000000ff0500720c */ /* 0x000fd60003f05270 */
[----:B------:R-:W-:Y:S05]  /*01a0*/  @P1 BRA `(.L_x_6) ;  /* 0x0000000400801947 */ /* 0x000fea0003800000 */
[----:B------:R-:W0:Y:S01]  /*01b0*/  LDC.64 R12, c[0x0][0x380] ;  /* 0x0000e000ff0c7b82 */ /* 0x000e220000000a00 */
[----:B------:R-:W-:Y:S02]  /*01c0*/  LOP3.LUT R2, R4, 0xfffffff0, RZ, 0xc0, !PT ;  /* 0xfffffff004027812 */ /* 0x000fe400078ec0ff */
[----:B------:R-:W-:Y:S02]  /*01d0*/  MOV R6, RZ ;  /* 0x000000ff00067202 */ /* 0x000fe40000000f00 */
[----:B------:R-:W-:-:S03]  /*01e0*/  IADD3 R2, PT, PT, -R2, RZ, RZ ;  /* 0x000000ff02027210 */ /* 0x000fc60007ffe1ff */
[----:B------:R-:W1:Y:S01]  /*01f0*/  LDC.64 R14, c[0x0][0x388] ;  /* 0x0000e200ff0e7b82 */ /* 0x000e620000000a00 */
[----:B0-----:R-:W-:-:S04]  /*0200*/  IADD3 R12, P2, PT, R12, 0x20, RZ ;  /* 0x000000200c0c7810 */ /* 0x001fc80007f5e0ff */
[----:B------:R-:W-:Y:S02]  /*0210*/  IADD3.X R13, PT, PT, RZ, R13, RZ, P2, !PT ;  /* 0x0000000dff0d7210 */ /* 0x000fe400017fe4ff */
[----:B-1----:R-:W-:-:S04]  /*0220*/  IADD3 R14, P1, PT, R14, 0x20, RZ ;  /* 0x000000200e0e7810 */ /* 0x002fc80007f3e0ff */
[----:B------:R-:W-:-:S09]  /*0230*/  IADD3.X R15, PT, PT, RZ, R15, RZ, P1, !PT ;  /* 0x0000000fff0f7210 */ /* 0x000fd20000ffe4ff */
.L_x_7:
[C---:B------:R-:W-:Y:S01]  /*0240*/  IMAD.WIDE R20, R3.reuse, 0x4, R14 ;  /* 0x0000000403147825 */ /* 0x040fe200078e020e */
[----:B------:R-:W0:Y:S04]  /*0250*/  LDC.64 R16, c[0x0][0x3a0] ;  /* 0x0000e800ff107b82 */ /* 0x000e280000000a00 */
[----:B------:R-:W0:Y:S04]  /*0260*/  LDG.E R11, desc[UR4][R20.64+-0x20] ;  /* 0xffffe004140b7981 */ /* 0x000e28000c1e1900 */
[----:B------:R-:W2:Y:S04]  /*0270*/  LDG.E R23, desc[UR4][R20.64+-0x1c] ;  /* 0xffffe40414177981 */ /* 0x000ea8000c1e1900 */
[----:B------:R-:W3:Y:S01]  /*0280*/  LDG.E R9, desc[UR4][R20.64+-0x18] ;  /* 0xffffe80414097981 */ /* 0x000ee2000c1e1900 */
[----:B------:R-:W-:-:S03]  /*0290*/  IMAD.WIDE R26, R3, 0x4, R12 ;  /* 0x00000004031a7825 */ /* 0x000fc600078e020c */
[----:B------:R-:W4:Y:S04]  /*02a0*/  LDG.E R25, desc[UR4][R20.64+-0x14] ;  /* 0xffffec0414197981 */ /* 0x000f28000c1e1900 */
[----:B------:R-:W5:Y:S04]  /*02b0*/  LDG.E R19, desc[UR4][R26.64+-0x20] ;  /* 0xffffe0041a137981 */ /* 0x000f68000c1e1900 */
[----:B------:R-:W5:Y:S04]  /*02c0*/  LDG.E R18, desc[UR4][R26.64+-0x1c] ;  /* 0xffffe4041a127981 */ /* 0x000f68000c1e1900 */
[----:B------:R-:W5:Y:S01]  /*02d0*/  LDG.E R29, desc[UR4][R20.64+-0x10] ;  /* 0xfffff004141d7981 */ /* 0x000f62000c1e1900 */
[----:B0-----:R-:W-:-:S06]  /*02e0*/  IMAD.WIDE R10, R11, 0x4, R16 ;  /* 0x000000040b0a7825 */ /* 0x001fcc00078e0210 */
[----:B------:R-:W5:Y:S01]  /*02f0*/  LDG.E R10, desc[UR4][R10.64] ;  /* 0x000000040a0a7981 */ /* 0x000f62000c1e1900 */
[----:B--2---:R-:W-:-:S05]  /*0300*/  IMAD.WIDE R22, R23, 0x4, R16 ;  /* 0x0000000417167825 */ /* 0x004fca00078e0210 */
[----:B------:R-:W2:Y:S01]  /*0310*/  LDG.E R7, desc[UR4][R22.64] ;  /* 0x0000000416077981 */ /* 0x000ea2000c1e1900 */
[----:B---3--:R-:W-:-:S03]  /*0320*/  IMAD.WIDE R8, R9, 0x4, R16 ;  /* 0x0000000409087825 */ /* 0x008fc600078e0210 */
[----:B------:R-:W3:Y:S01]  /*0330*/  LDG.E R11, desc[UR4][R26.64+-0x18] ;  /* 0xffffe8041a0b7981 */ /* 0x000ee2000c1e1900 */
[----:B----4-:R-:W-:-:S03]  /*0340*/  IMAD.WIDE R24, R25, 0x4, R16 ;  /* 0x0000000419187825 */ /* 0x010fc600078e0210 */
[----:B------:R-:W3:Y:S04]  /*0350*/  LDG.E R8, desc[UR4][R8.64] ;  /* 0x0000000408087981 */ /* 0x000ee8000c1e1900 */
[----:B------:R-:W4:Y:S04]  /*0360*/  LDG.E R23, desc[UR4][R20.64+-0xc] ;  /* 0xfffff40414177981 */ /* 0x000f28000c1e1900 */
[----:B------:R-:W4:Y:S01]  /*0370*/  LDG.E R9, desc[UR4][R20.64+-0x8] ;  /* 0xfffff80414097981 */ /* 0x000f22000c1e1900 */
[----:B-----5:R-:W-:-:S03]  /*0380*/  FFMA R28, R19, R10, R6 ;  /* 0x0000000a131c7223 */ /* 0x020fc60000000006 */
[----:B------:R-:W5:Y:S04]  /*0390*/  LDG.E R6, desc[UR4][R24.64] ;  /* 0x0000000418067981 */ /* 0x000f68000c1e1900 */
[----:B------:R-:W5:Y:S01]  /*03a0*/  LDG.E R19, desc[UR4][R26.64+-0x14] ;  /* 0xffffec041a137981 */ /* 0x000f62000c1e1900 */
[----:B--2---:R-:W-:Y:S01]  /*03b0*/  FFMA R22, R18, R7, R28 ;  /* 0x0000000712167223 */ /* 0x004fe2000000001c */
[----:B------:R-:W-:Y:S02]  /*03c0*/  IMAD.WIDE R28, R29, 0x4, R16 ;  /* 0x000000041d1c7825 */ /* 0x000fe400078e0210 */
[----:B------:R-:W2:Y:S04]  /*03d0*/  LDG.E R10, desc[UR4][R20.64+-0x4] ;  /* 0xfffffc04140a7981 */ /* 0x000ea8000c1e1900 */
[----:B------:R-:W2:Y:S04]  /*03e0*/  LDG.E R29, desc[UR4][R28.64] ;  /* 0x000000041c1d7981 */ /* 0x000ea8000c1e1900 */
[----:B------:R-:W2:Y:S04]  /*03f0*/  LDG.E R18, desc[UR4][R26.64+-0x10] ;  /* 0xfffff0041a127981 */ /* 0x000ea8000c1e1900 */
[----:B------:R-:W2:Y:S01]  /*0400*/  LDG.E R7, desc[UR4][R20.64] ;  /* 0x0000000414077981 */ /* 0x000ea2000c1e1900 */
[----:B---3--:R-:W-:Y:S01]  /*0410*/  FFMA R8, R11, R8, R22 ;  /* 0x000000080b087223 */ /* 0x008fe20000000016 */
[----:B----4-:R-:W-:-:S02]  /*0420*/  IMAD.WIDE R22, R23, 0x4, R16 ;  /* 0x0000000417167825 */ /* 0x010fc400078e0210 */
[----:B------:R-:W3:Y:S04]  /*0430*/  LDG.E R11, desc[UR4][R20.64+0x4] ;  /* 0x00000404140b7981 */ /* 0x000ee8000c1e1900 */
[----:B------:R-:W4:Y:S04]  /*0440*/  LDG.E R23, desc[UR4][R22.64] ;  /* 0x0000000416177981 */ /* 0x000f28000c1e1900 */
[----:B------:R-:W4:Y:S04]  /*0450*/  LDG.E R25, desc[UR4][R26.64+-0xc] ;  /* 0xfffff4041a197981 */ /* 0x000f28000c1e1900 */
[----:B------:R-:W4:Y:S04]  /*0460*/  LDG.E R28, desc[UR4][R26.64+-0x8] ;  /* 0xfffff8041a1c7981 */ /* 0x000f28000c1e1900 */
[----:B------:R-:W4:Y:S04]  /*0470*/  LDG.E R22, desc[UR4][R20.64+0x8] ;  /* 0x0000080414167981 */ /* 0x000f28000c1e1900 */
[----:B------:R-:W4:Y:S01]  /*0480*/  LDG.E R24, desc[UR4][R26.64+0x4] ;  /* 0x000004041a187981 */ /* 0x000f22000c1e1900 */
[----:B-----5:R-:W-:Y:S01]  /*0490*/  FFMA R6, R19, R6, R8 ;  /* 0x0000000613067223 */ /* 0x020fe20000000008 */
[----:B------:R-:W-:-:S05]  /*04a0*/  IMAD.WIDE R8, R9, 0x4, R16 ;  /* 0x0000000409087825 */ /* 0x000fca00078e0210 */
[----:B------:R0:W5:Y:S01]  /*04b0*/  LDG.E R19, desc[UR4][R8.64] ;  /* 0x0000000408137981 */ /* 0x000162000c1e1900 */
[----:B--2---:R-:W-:-:S03]  /*04c0*/  FFMA R18, R18, R29, R6 ;  /* 0x0000001d12127223 */ /* 0x004fc60000000006 */
[----:B------:R-:W2:Y:S01]  /*04d0*/  LDG.E R29, desc[UR4][R20.64+0x1c] ;  /* 0x00001c04141d7981 */ /* 0x000ea2000c1e1900 */
[----:B0-----:R-:W-:-:S04]  /*04e0*/  IMAD.WIDE R8, R10, 0x4, R16 ;  /* 0x000000040a087825 */ /* 0x001fc800078e0210 */
[--C-:B------:R-:W-:Y:S02]  /*04f0*/  IMAD.WIDE R6, R7, 0x4, R16.reuse ;  /* 0x0000000407067825 */ /* 0x100fe400078e0210 */
[----:B------:R-:W2:Y:S02]  /*0500*/  LDG.E R8, desc[UR4][R8.64] ;  /* 0x0000000408087981 */ /* 0x000ea4000c1e1900 */
[----:B---3--:R-:W-:Y:S02]  /*0510*/  IMAD.WIDE R10, R11, 0x4, R16 ;  /* 0x000000040b0a7825 */ /* 0x008fe400078e0210 */
[----:B------:R-:W3:Y:S02]  /*0520*/  LDG.E R6, desc[UR4][R6.64] ;  /* 0x0000000406067981 */ /* 0x000ee4000c1e1900 */
[----:B----4-:R-:W-:Y:S02]  /*0530*/  FFMA R23, R25, R23, R18 ;  /* 0x0000001719177223 */ /* 0x010fe40000000012 */
[----:B------:R-:W4:Y:S04]  /*0540*/  LDG.E R10, desc[UR4][R10.64] ;  /* 0x000000040a0a7981 */ /* 0x000f28000c1e1900 */
[----:B------:R-:W2:Y:S04]  /*0550*/  LDG.E R9, desc[UR4][R26.64+-0x4] ;  /* 0xfffffc041a097981 */ /* 0x000ea8000c1e1900 */
[----:B------:R-:W3:Y:S04]  /*0560*/  LDG.E R7, desc[UR4][R26.64] ;  /* 0x000000041a077981 */ /* 0x000ee8000c1e1900 */
[----:B------:R-:W4:Y:S04]  /*0570*/  LDG.E R18, desc[UR4][R20.64+0xc] ;  /* 0x00000c0414127981 */ /* 0x000f28000c1e1900 */
[----:B------:R-:W4:Y:S04]  /*0580*/  LDG.E R25, desc[UR4][R20.64+0x14] ;  /* 0x0000140414197981 */ /* 0x000f28000c1e1900 */
[----:B------:R-:W4:Y:S01]  /*0590*/  LDG.E R11, desc[UR4][R26.64+0x18] ;  /* 0x000018041a0b7981 */ /* 0x000f22000c1e1900 */
[----:B-----5:R-:W-:-:S03]  /*05a0*/  FFMA R28, R28, R19, R23 ;  /* 0x000000131c1c7223 */ /* 0x020fc60000000017 */
[----:B------:R-:W5:Y:S04]  /*05b0*/  LDG.E R23, desc[UR4][R20.64+0x10] ;  /* 0x0000100414177981 */ /* 0x000f68000c1e1900 */
[----:B------:R0:W5:Y:S02]  /*05c0*/  LDG.E R19, desc[UR4][R20.64+0x18] ;  /* 0x0000180414137981 */ /* 0x000164000c1e1900 */
[----:B0-----:R-:W-:-:S04]  /*05d0*/  IMAD.WIDE R20, R22, 0x4, R16 ;  /* 0x0000000416147825 */ /* 0x001fc800078e0210 */
[----:B--2---:R-:W-:Y:S02]  /*05e0*/  FFMA R8, R9, R8, R28 ;  /* 0x0000000809087223 */ /* 0x004fe4000000001c */
[----:B------:R-:W2:Y:S02]  /*05f0*/  LDG.E R9, desc[UR4][R26.64+0x10] ;  /* 0x000010041a097981 */ /* 0x000ea4000c1e1900 */
[----:B---3--:R-:W-:Y:S02]  /*0600*/  FFMA R7, R7, R6, R8 ;  /* 0x0000000607077223 */ /* 0x008fe40000000008 */
[----:B------:R-:W3:Y:S02]  /*0610*/  LDG.E R8, desc[UR4][R26.64+0xc] ;  /* 0x00000c041a087981 */ /* 0x000ee4000c1e1900 */
[----:B----4-:R-:W-:Y:S02]  /*0620*/  FFMA R6, R24, R10, R7 ;  /* 0x0000000a18067223 */ /* 0x010fe40000000007 */
[----:B------:R-:W4:Y:S04]  /*0630*/  LDG.E R7, desc[UR4][R26.64+0x8] ;  /* 0x000008041a077981 */ /* 0x000f28000c1e1900 */
[----:B------:R-:W2:Y:S04]  /*0640*/  LDG.E R10, desc[UR4][R26.64+0x14] ;  /* 0x000014041a0a7981 */ /* 0x000ea8000c1e1900 */
[----:B------:R-:W2:Y:S01]  /*0650*/  LDG.E R26, desc[UR4][R26.64+0x1c] ;  /* 0x00001c041a1a7981 */ /* 0x000ea2000c1e1900 */
[----:B------:R-:W-:-:S06]  /*0660*/  IMAD.WIDE R24, R25, 0x4, R16 ;  /* 0x0000000419187825 */ /* 0x000fcc00078e0210 */
[----:B------:R-:W2:Y:S04]  /*0670*/  LDG.E R25, desc[UR4][R24.64] ;  /* 0x0000000418197981 */ /* 0x000ea8000c1e1900 */
[----:B------:R0:W4:Y:S02]  /*0680*/  LDG.E R27, desc[UR4][R20.64] ;  /* 0x00000004141b7981 */ /* 0x000124000c1e1900 */
[----:B0-----:R-:W-:-:S06]  /*0690*/  IMAD.WIDE R20, R18, 0x4, R16 ;  /* 0x0000000412147825 */ /* 0x001fcc00078e0210 */
[----:B------:R-:W3:Y:S01]  /*06a0*/  LDG.E R21, desc[UR4][R20.64] ;  /* 0x0000000414157981 */ /* 0x000ee2000c1e1900 */
[----:B-----5:R-:W-:-:S04]  /*06b0*/  IMAD.WIDE R22, R23, 0x4, R16 ;  /* 0x0000000417167825 */ /* 0x020fc800078e0210 */
[--C-:B------:R-:W-:Y:S02]  /*06c0*/  IMAD.WIDE R18, R19, 0x4, R16.reuse ;  /* 0x0000000413127825 */ /* 0x100fe400078e0210 */
[----:B------:R-:W2:Y:S02]  /*06d0*/  LDG.E R22, desc[UR4][R22.64] ;  /* 0x0000000416167981 */ /* 0x000ea4000c1e1900 */
[----:B------:R-:W-:Y:S02]  /*06e0*/  IMAD.WIDE R16, R29, 0x4, R16 ;  /* 0x000000041d107825 */ /* 0x000fe400078e0210 */
[----:B------:R-:W5:Y:S04]  /*06f0*/  LDG.E R18, desc[UR4][R18.64] ;  /* 0x0000000412127981 */ /* 0x000f68000c1e1900 */
[----:B------:R-:W5:Y:S01]  /*0700*/  LDG.E R16, desc[UR4][R16.64] ;  /* 0x0000000410107981 */ /* 0x000f62000c1e1900 */
[----:B------:R-:W-:-:S04]  /*0710*/  IADD3 R2, PT, PT, R2, 0x10, RZ ;  /* 0x0000001002027810 */ /* 0x000fc80007ffe0ff */
[----:B------:R-:W-:Y:S02]  /*0720*/  ISETP.NE.AND P1, PT, R2, RZ, PT ;  /* 0x000000ff0200720c */ /* 0x000fe40003f25270 */
[----:B------:R-:W-:Y:S01]  /*0730*/  IADD3 R3, PT, PT, R3, 0x10, RZ ;  /* 0x0000001003037810 */ /* 0x000fe20007ffe0ff */
[----:B----4-:R-:W-:-:S04]  /*0740*/  FFMA R7, R7, R27, R6 ;  /* 0x0000001b07077223 */ /* 0x010fc80000000006 */
[----:B---3--:R-:W-:-:S04]  /*0750*/  FFMA R8, R8, R21, R7 ;  /* 0x0000001508087223 */ /* 0x008fc80000000007 */
[----:B--2---:R-:W-:-:S04]  /*0760*/  FFMA R9, R9, R22, R8 ;  /* 0x0000001609097223 */ /* 0x004fc80000000008 */
[----:B------:R-:W-:-:S04]  /*0770*/  FFMA R10, R10, R25, R9 ;  /* 0x000000190a0a7223 */ /* 0x000fc80000000009 */
[----:B-----5:R-:W-:-:S04]  /*0780*/  FFMA R11, R11, R18, R10 ;  /* 0x000000120b0b7223 */ /* 0x020fc8000000000a */
[----:B------:R-:W-:Y:S01]  /*0790*/  FFMA R6, R26, R16, R11 ;  /* 0x000000101a067223 */ /* 0x000fe2000000000b */
[----:B------:R-:W-:Y:S06]  /*07a0*/  @P1 BRA `(.L_x_7) ;  /* 0xfffffff800a41947 */ /* 0x000fec000383ffff */
.L_x_6:
[----:B------:R-:W-:Y:S05]  /*07b0*/  BSYNC.RECONVERGENT B1 ;  /* 0x0000000000017941 */ /* 0x000fea0003800200 */
.L_x_5:
[----:B------:R-:W-:Y:S05]  /*07c0*/  @!P0 BRA `(.L_x_4) ;  /* 0x0000000400948947 */ /* 0x000fea0003800000 */
[----:B------:R-:W-:Y:S01]  /*07d0*/  ISETP.GE.U32.AND P0, PT, R5, 0x8, PT ;  /* 0x000000080500780c */ /* 0x000fe20003f06070 */
[----:B------:R-:W-:Y:S01]  /*07e0*/  BSSY.RECONVERGENT B1, `(.L_x_8) ;  /* 0x0000032000017945 */ /* 0x000fe20003800200 */
[----:B------:R-:W-:-:S04]  /*07f0*/  LOP3.LUT R24, R4, 0x7, RZ, 0xc0, !PT ;  /* 0x0000000704187812 */ /* 0x000fc800078ec0ff */
[----:B------:R-:W-:-:S07]  /*0800*/  ISETP.NE.AND P1, PT, R24, RZ, PT ;  /* 0x000000ff1800720c */ /* 0x000fce0003f25270 */
[----:B------:R-:W-:Y:S06]  /*0810*/  @!P0 BRA `(.L_x_9) ;  /* 0x0000000000b88947 */ /* 0x000fec0003800000 */
[----:B------:R-:W0:Y:S08]  /*0820*/  LDC.64 R20, c[0x0][0x388] ;  /* 0x0000e200ff147b82 */ /* 0x000e300000000a00 */
[----:B------:R-:W1:Y:S08]  /*0830*/  LDC.64 R10, c[0x0][0x3a0] ;  /* 0x0000e800ff0a7b82 */ /* 0x000e700000000a00 */
[----:B------:R-:W2:Y:S01]  /*0840*/  LDC.64 R8, c[0x0][0x380] ;  /* 0x0000e000ff087b82 */ /* 0x000ea20000000a00 */
[----:B0-----:R-:W-:-:S05]  /*0850*/  IMAD.WIDE R20, R3, 0x4, R20 ;  /* 0x0000000403147825 */ /* 0x001fca00078e0214 */
[----:B------:R-:W1:Y:S04]  /*0860*/  LDG.E R29, desc[UR4][R20.64] ;  /* 0x00000004141d7981 */ /* 0x000e68000c1e1900 */
[----:B------:R-:W3:Y:S04]  /*0870*/  LDG.E R27, desc[UR4][R20.64+0x4] ;  /* 0x00000404141b7981 */ /* 0x000ee8000c1e1900 */
[----:B------:R-:W4:Y:S04]  /*0880*/  LDG.E R25, desc[UR4][R20.64+0x8] ;  /* 0x0000080414197981 */ /* 0x000f28000c1e1900 */
[----:B------:R-:W5:Y:S04]  /*0890*/  LDG.E R13, desc[UR4][R20.64+0xc] ;  /* 0x00000c04140d7981 */ /* 0x000f68000c1e1900 */
[----:B------:R-:W5:Y:S04]  /*08a0*/  LDG.E R15, desc[UR4][R20.64+0x10] ;  /* 0x00001004140f7981 */ /* 0x000f68000c1e1900 */
[----:B------:R-:W5:Y:S04]  /*08b0*/  LDG.E R17, desc[UR4][R20.64+0x14] ;  /* 0x0000140414117981 */ /* 0x000f68000c1e1900 */
[----:B------:R-:W5:Y:S04]  /*08c0*/  LDG.E R19, desc[UR4][R20.64+0x18] ;  /* 0x0000180414137981 */ /* 0x000f68000c1e1900 */
[----:B------:R4:W5:Y:S01]  /*08d0*/  LDG.E R23, desc[UR4][R20.64+0x1c] ;  /* 0x00001c0414177981 */ /* 0x000962000c1e1900 */
[----:B--2---:R-:W-:-:S05]  /*08e0*/  IMAD.WIDE R8, R3, 0x4, R8 ;  /* 0x0000000403087825 */ /* 0x004fca00078e0208 */
[----:B------:R-:W2:Y:S04]  /*08f0*/  LDG.E R7, desc[UR4][R8.64] ;  /* 0x0000000408077981 */ /* 0x000ea8000c1e1900 */
[----:B------:R-:W2:Y:S01]  /*0900*/  LDG.E R22, desc[UR4][R8.64+0x8] ;  /* 0x0000080408167981 */ /* 0x000ea2000c1e1900 */
[----:B-1----:R-:W-:-:S04]  /*0910*/  IMAD.WIDE R28, R29, 0x4, R10 ;  /* 0x000000041d1c7825 */ /* 0x002fc800078e020a */
[--C-:B---3--:R-:W-:Y:S01]  /*0920*/  IMAD.WIDE R26, R27, 0x4, R10.reuse ;  /* 0x000000041b1a7825 */ /* 0x108fe200078e020a */
[----:B------:R-:W2:Y:S03]  /*0930*/  LDG.E R5, desc[UR4][R28.64] ;  /* 0x000000041c057981 */ /* 0x000ea6000c1e1900 */
[--C-:B----4-:R-:W-:Y:S01]  /*0940*/  IMAD.WIDE R20, R25, 0x4, R10.reuse ;  /* 0x0000000419147825 */ /* 0x110fe200078e020a */
[----:B------:R-:W3:Y:S04]  /*0950*/  LDG.E R2, desc[UR4][R26.64] ;  /* 0x000000041a027981 */ /* 0x000ee8000c1e1900 */
[----:B------:R-:W3:Y:S01]  /*0960*/  LDG.E R25, desc[UR4][R8.64+0x4] ;  /* 0x0000040408197981 */ /* 0x000ee2000c1e1900 */
[----:B-----5:R-:W-:-:S03]  /*0970*/  IMAD.WIDE R12, R13, 0x4, R10 ;  /* 0x000000040d0c7825 */ /* 0x020fc600078e020a */
[----:B------:R-:W4:Y:S01]  /*0980*/  LDG.E R21, desc[UR4][R20.64] ;  /* 0x0000000414157981 */ /* 0x000f22000c1e1900 */
[----:B------:R-:W-:-:S03]  /*0990*/  IMAD.WIDE R14, R15, 0x4, R10 ;  /* 0x000000040f0e7825 */ /* 0x000fc600078e020a */
[----:B------:R-:W5:Y:S01]  /*09a0*/  LDG.E R13, desc[UR4][R12.64] ;  /* 0x000000040c0d7981 */ /* 0x000f62000c1e1900 */
[----:B------:R-:W-:-:S03]  /*09b0*/  IMAD.WIDE R16, R17, 0x4, R10 ;  /* 0x0000000411107825 */ /* 0x000fc600078e020a */
[----:B------:R-:W5:Y:S01]  /*09c0*/  LDG.E R28, desc[UR4][R8.64+0xc] ;  /* 0x00000c04081c7981 */ /* 0x000f62000c1e1900 */
[----:B------:R-:W-:-:S03]  /*09d0*/  IMAD.WIDE R18, R19, 0x4, R10 ;  /* 0x0000000413127825 */ /* 0x000fc600078e020a */
[----:B------:R-:W5:Y:S04]  /*09e0*/  LDG.E R14, desc[UR4][R14.64] ;  /* 0x000000040e0e7981 */ /* 0x000f68000c1e1900 */
[----:B------:R-:W5:Y:S01]  /*09f0*/  LDG.E R29, desc[UR4][R8.64+0x10] ;  /* 0x00001004081d7981 */ /* 0x000f62000c1e1900 */
[----:B------:R-:W-:-:S03]  /*0a00*/  IMAD.WIDE R10, R23, 0x4, R10 ;  /* 0x00000004170a7825 */ /* 0x000fc600078e020a */
[----:B------:R-:W5:Y:S04]  /*0a10*/  LDG.E R17, desc[UR4][R16.64] ;  /* 0x0000000410117981 */ /* 0x000f68000c1e1900 */
[----:B------:R-:W5:Y:S04]  /*0a20*/  LDG.E R26, desc[UR4][R8.64+0x14] ;  /* 0x00001404081a7981 */ /* 0x000f68000c1e1900 */
[----:B------:R-:W5:Y:S04]  /*0a30*/  LDG.E R18, desc[UR4][R18.64] ;  /* 0x0000000412127981 */ /* 0x000f68000c1e1900 */
[----:B------:R-:W5:Y:S04]  /*0a40*/  LDG.E R23, desc[UR4][R8.64+0x18] ;  /* 0x0000180408177981 */ /* 0x000f68000c1e1900 */
[----:B------:R-:W5:Y:S04]  /*0a50*/  LDG.E R12, desc[UR4][R8.64+0x1c] ;  /* 0x00001c04080c7981 */ /* 0x000f68000c1e1900 */
[----:B------:R-:W5:Y:S01]  /*0a60*/  LDG.E R10, desc[UR4][R10.64] ;  /* 0x000000040a0a7981 */ /* 0x000f62000c1e1900 */
[----:B------:R-:W-:Y:S01]  /*0a70*/  IADD3 R3, PT, PT, R3, 0x8, RZ ;  /* 0x0000000803037810 */ /* 0x000fe20007ffe0ff */
[----:B--2---:R-:W-:-:S04]  /*0a80*/  FFMA R6, R7, R5, R6 ;  /* 0x0000000507067223 */ /* 0x004fc80000000006 */
[----:B---3--:R-:W-:-:S04]  /*0a90*/  FFMA R25, R25, R2, R6 ;  /* 0x0000000219197223 */ /* 0x008fc80000000006 */
[----:B----4-:R-:W-:-:S04]  /*0aa0*/  FFMA R21, R22, R21, R25 ;  /* 0x0000001516157223 */ /* 0x010fc80000000019 */
[----:B-----5:R-:W-:-:S04]  /*0ab0*/  FFMA R28, R28, R13, R21 ;  /* 0x0000000d1c1c7223 */ /* 0x020fc80000000015 */
[----:B------:R-:W-:-:S04]  /*0ac0*/  FFMA R29, R29, R14, R28 ;  /* 0x0000000e1d1d7223 */ /* 0x000fc8000000001c */
[----:B------:R-:W-:-:S04]  /*0ad0*/  FFMA R26, R26, R17, R29 ;  /* 0x000000111a1a7223 */ /* 0x000fc8000000001d */
[----:B------:R-:W-:-:S04]  /*0ae0*/  FFMA R23, R23, R18, R26 ;  /* 0x0000001217177223 */ /* 0x000fc8000000001a */
[----:B------:R-:W-:-:S07]  /*0af0*/  FFMA R6, R12, R10, R23 ;  /* 0x0000000a0c067223 */ /* 0x000fce0000000017 */
.L_x_9:
[----:B------:R-:W-:Y:S05]  /*0b00*/  BSYNC.RECONVERGENT B1 ;  /* 0x0000000000017941 */ /* 0x000fea0003800200 */
.L_x_8:
[----:B------:R-:W-:Y:S05]  /*0b10*/  @!P1 BRA `(.L_x_4) ;  /* 0x0000000000c09947 */ /* 0x000fea0003800000 */
[----:B------:R-:W-:Y:S01]  /*0b20*/  ISETP.GE.U32.AND P0, PT, R24, 0x4, PT ;  /* 0x000000041800780c */ /* 0x000fe20003f06070 */
[----:B------:R-:W-:Y:S01]  /*0b30*/  BSSY.RECONVERGENT B1, `(.L_x_10) ;  /* 0x000001e000017945 */ /* 0x000fe20003800200 */
[----:B------:R-:W-:-:S04]  /*0b40*/  LOP3.LUT R4, R4, 0x3, RZ, 0xc0, !PT ;  /* 0x0000000304047812 */ /* 0x000fc800078ec0ff */
[----:B------:R-:W-:-:S07]  /*0b50*/  ISETP.NE.AND P1, PT, R4, RZ, PT ;  /* 0x000000ff0400720c */ /* 0x000fce0003f25270 */
[----:B------:R-:W-:Y:S06]  /*0b60*/  @!P0 BRA `(.L_x_11) ;  /* 0x0000000000688947 */ /* 0x000fec0003800000 */
[----:B------:R-:W0:Y:S08]  /*0b70*/  LDC.64 R8, c[0x0][0x388] ;  /* 0x0000e200ff087b82 */ /* 0x000e300000000a00 */
[----:B------:R-:W1:Y:S01]  /*0b80*/  LDC.64 R10, c[0x0][0x380] ;  /* 0x0000e000ff0a7b82 */ /* 0x000e620000000a00 */
[----:B0-----:R-:W-:-:S07]  /*0b90*/  IMAD.WIDE R12, R3, 0x4, R8 ;  /* 0x00000004030c7825 */ /* 0x001fce00078e0208 */
[----:B------:R-:W0:Y:S01]  /*0ba0*/  LDC.64 R8, c[0x0][0x3a0] ;  /* 0x0000e800ff087b82 */ /* 0x000e220000000a00 */
[----:B------:R-:W0:Y:S04]  /*0bb0*/  LDG.E R15, desc[UR4][R12.64] ;  /* 0x000000040c0f7981 */ /* 0x000e28000c1e1900 */
[----:B------:R-:W2:Y:S04]  /*0bc0*/  LDG.E R17, desc[UR4][R12.64+0x4] ;  /* 0x000004040c117981 */ /* 0x000ea8000c1e1900 */
[----:B------:R-:W3:Y:S04]  /*0bd0*/  LDG.E R19, desc[UR4][R12.64+0x8] ;  /* 0x000008040c137981 */ /* 0x000ee8000c1e1900 */
[----:B------:R-:W4:Y:S01]  /*0be0*/  LDG.E R7, desc[UR4][R12.64+0xc] ;  /* 0x00000c040c077981 */ /* 0x000f22000c1e1900 */
[----:B-1----:R-:W-:-:S05]  /*0bf0*/  IMAD.WIDE R10, R3, 0x4, R10 ;  /* 0x00000004030a7825 */ /* 0x002fca00078e020a */
[----:B------:R-:W5:Y:S04]  /*0c00*/  LDG.E R5, desc[UR4][R10.64] ;  /* 0x000000040a057981 */ /* 0x000f68000c1e1900 */
[----:B------:R-:W5:Y:S04]  /*0c10*/  LDG.E R2, desc[UR4][R10.64+0x4] ;  /* 0x000004040a027981 */ /* 0x000f68000c1e1900 */
[----:B------:R-:W5:Y:S01]  /*0c20*/  LDG.E R13, desc[UR4][R10.64+0xc] ;  /* 0x00000c040a0d7981 */ /* 0x000f62000c1e1900 */
[----:B0-----:R-:W-:-:S04]  /*0c30*/  IMAD.WIDE R14, R15, 0x4, R8 ;  /* 0x000000040f0e7825 */ /* 0x001fc800078e0208 */
[--C-:B--2---:R-:W-:Y:S02]  /*0c40*/  IMAD.WIDE R16, R17, 0x4, R8.reuse ;  /* 0x0000000411107825 */ /* 0x104fe400078e0208 */
[----:B------:R-:W5:Y:S02]  /*0c50*/  LDG.E R14, desc[UR4][R14.64] ;  /* 0x000000040e0e7981 */ /* 0x000f64000c1e1900 */
[--C-:B---3--:R-:W-:Y:S02]  /*0c60*/  IMAD.WIDE R18, R19, 0x4, R8.reuse ;  /* 0x0000000413127825 */ /* 0x108fe400078e0208 */
[----:B------:R-:W2:Y:S02]  /*0c70*/  LDG.E R16, desc[UR4][R16.64] ;  /* 0x0000000410107981 */ /* 0x000ea4000c1e1900 */
[----:B----4-:R-:W-:Y:S02]  /*0c80*/  IMAD.WIDE R8, R7, 0x4, R8 ;  /* 0x0000000407087825 */ /* 0x010fe400078e0208 */
[----:B------:R-:W3:Y:S04]  /*0c90*/  LDG.E R18, desc[UR4][R18.64] ;  /* 0x0000000412127981 */ /* 0x000ee8000c1e1900 */
[----:B------:R-:W3:Y:S04]  /*0ca0*/  LDG.E R7, desc[UR4][R10.64+0x8] ;  /* 0x000008040a077981 */ /* 0x000ee8000c1e1900 */
[----:B------:R-:W4:Y:S01]  /*0cb0*/  LDG.E R8, desc[UR4][R8.64] ;  /* 0x0000000408087981 */ /* 0x000f22000c1e1900 */
[----:B------:R-:W-:Y:S01]  /*0cc0*/  IADD3 R3, PT, PT, R3, 0x4, RZ ;  /* 0x0000000403037810 */ /* 0x000fe20007ffe0ff */
[----:B-----5:R-:W-:-:S04]  /*0cd0*/  FFMA R5, R5, R14, R6 ;  /* 0x0000000e05057223 */ /* 0x020fc80000000006 */
[----:B--2---:R-:W-:-:S04]  /*0ce0*/  FFMA R2, R2, R16, R5 ;  /* 0x0000001002027223 */ /* 0x004fc80000000005 */
[----:B---3--:R-:W-:-:S04]  /*0cf0*/  FFMA R2, R7, R18, R2 ;  /* 0x0000001207027223 */ /* 0x008fc80000000002 */
[----:B----4-:R-:W-:-:S07]  /*0d00*/  FFMA R6, R13, R8, R2 ;  /* 0x000000080d067223 */ /* 0x010fce0000000002 */
.L_x_11:
[----:B------:R-:W-:Y:S05]  /*0d10*/  BSYNC.RECONVERGENT B1 ;  /* 0x0000000000017941 */ /* 0x000fea0003800200 */
.L_x_10:
[----:B------:R-:W-:Y:S05]  /*0d20*/  @!P1 BRA `(.L_x_4) ;  /* 0x00000000003c9947 */ /* 0x000fea0003800000 */
[----:B------:R-:W0:Y:S01]  /*0d30*/  LDC.64 R16, c[0x0][0x3a0] ;  /* 0x0000e800ff107b82 */ /* 0x000e220000000a00 */
[----:B------:R-:W-:-:S07]  /*0d40*/  IADD3 R2, PT, PT, -R4, RZ, RZ ;  /* 0x000000ff04027210 */ /* 0x000fce0007ffe1ff */
[----:B------:R-:W1:Y:S08]  /*0d50*/  LDC.64 R12, c[0x0][0x380] ;  /* 0x0000e000ff0c7b82 */ /* 0x000e700000000a00 */
[----:B------:R-:W2:Y:S02]  /*0d60*/  LDC.64 R14, c[0x0][0x388] ;  /* 0x0000e200ff0e7b82 */ /* 0x000ea40000000a00 */
.L_x_12:
[----:B--2---:R-:W-:-:S06]  /*0d70*/  IMAD.WIDE R8, R3, 0x4, R14 ;  /* 0x0000000403087825 */ /* 0x004fcc00078e020e */
[----:B------:R-:W0:Y:S01]  /*0d80*/  LDG.E R9, desc[UR4][R8.64] ;  /* 0x0000000408097981 */ /* 0x000e22000c1e1900 */
[----:B-1----:R-:W-:-:S06]  /*0d90*/  IMAD.WIDE R4, R3, 0x4, R12 ;  /* 0x0000000403047825 */ /* 0x002fcc00078e020c */
[----:B------:R-:W2:Y:S01]  /*0da0*/  LDG.E R5, desc[UR4][R4.64] ;  /* 0x0000000404057981 */ /* 0x000ea2000c1e1900 */
[----:B------:R-:W-:Y:S01]  /*0db0*/  IADD3 R2, PT, PT, R2, 0x1, RZ ;  /* 0x0000000102027810 */ /* 0x000fe20007ffe0ff */
[----:B0-----:R-:W-:-:S06]  /*0dc0*/  IMAD.WIDE R10, R9, 0x4, R16 ;  /* 0x00000004090a7825 */ /* 0x001fcc00078e0210 */
[----:B------:R-:W2:Y:S01]  /*0dd0*/  LDG.E R10, desc[UR4][R10.64] ;  /* 0x000000040a0a7981 */ /* 0x000ea2000c1e1900 */
[----:B------:R-:W-:Y:S02]  /*0de0*/  ISETP.NE.AND P0, PT, R2, RZ, PT ;  /* 0x000000ff0200720c */ /* 0x000fe40003f05270 */
[----:B------:R-:W-:Y:S01]  /*0df0*/  IADD3 R3, PT, PT, R3, 0x1, RZ ;  /* 0x0000000103037810 */ /* 0x000fe20007ffe0ff */
[----:B--2---:R-:W-:-:S10]  /*0e00*/  FFMA R6, R5, R10, R6 ;  /* 0x0000000a05067223 */ /* 0x004fd40000000006 */
[----:B------:R-:W-:Y:S05]  /*0e10*/  @P0 BRA `(.L_x_12) ;  /* 0xfffffffc00d40947 */ /* 0x000fea000383ffff */
.L_x_4:
[----:B------:R-:W-:Y:S05]  /*0e20*/  BSYNC.RECONVERGENT B0 ;  /* 0x0000000000007941 */ /* 0x000fea0003800200 */
.L_x_3:
[----:B------:R-:W0:Y:S02]  /*0e30*/  LDC.64 R2, c[0x0][0x3a8] ;  /* 0x0000ea00ff027b82 */ /* 0x000e240000000a00 */
[----:B0-----:R-:W-:-:S05]  /*0e40*/  IMAD.WIDE R2, R0, 0x4, R2 ;  /* 0x0000000400027825 */ /* 0x001fca00078e0202 */
[----:B------:R-:W-:Y:S01]  /*0e50*/  STG.E desc[UR4][R2.64], R6 ;  /* 0x0000000602007986 */ /* 0x000fe2000c101904 */
[----:B------:R-:W-:Y:S05]  /*0e60*/  EXIT ;  /* 0x000000000000794d */ /* 0x000fea0003800000 */
.L_x_13:
        /* <DEDUP_REMOVED lines=9> */
.L_x_15:


//--------------------- .nv.shared._Z7mat_vec6MatrixPfS0_ --------------------------
	.section	.nv.shared._Z7mat_vec6MatrixPfS0_,"aw",@nobits
	.sectionflags	@""
	.align	4
.nv.shared._Z7mat_vec6MatrixPfS0_:
	.zero		1152


//--------------------- .nv.shared.reserved.0     --------------------------
	.section	.nv.shared.reserved.0,"aw",@nobits
	.weak		__nv_reservedSMEM_offset_0_alias
	.size		__nv_reservedSMEM_offset_0_alias, 0, 64
	.other		__nv_reservedSMEM_offset_0_alias,@"STO_CUDA_RESERVED_SHARED STV_DEFAULT"
__nv_reservedSMEM_offset_0_alias:
	.zero		0
	.zero		64


//--------------------- .nv.constant0._Z7mat_vec6MatrixPfS0_ --------------------------
	.section	.nv.constant0._Z7mat_vec6MatrixPfS0_,"a",@progbits
	.sectionflags	@""
	.align	4
.nv.constant0._Z7mat_vec6MatrixPfS0_:
	.zero		928


//--------------------- .nv.constant0._Z11csr_mat_vec9csrMatrixPKfPf --------------------------
	.section	.nv.constant0._Z11csr_mat_vec9csrMatrixPKfPf,"a",@progbits
	.sectionflags	@""
	.align	4
.nv.constant0._Z11csr_mat_vec9csrMatrixPKfPf:
	.zero		944


//--------------------- SYMBOLS --------------------------

	.type		.nv.reservedSmem.offset0,@object
	.size		.nv.reservedSmem.offset0,0x4
	.type		.nv.reservedSmem.cap,@object
	.size		.nv.reservedSmem.cap,0x4
